//
// Generated by NVIDIA NVVM Compiler
//
// Compiler Build ID: CL-36424714
// Cuda compilation tools, release 13.0, V13.0.88
// Based on NVVM 20.0.0
//

.version 9.0
.target sm_100
.address_size 64

	// .globl	crowding_distance_kernel
// _ZZ24crowding_distance_kernelE5s_idx has been demoted
// _ZZ24crowding_distance_kernelE5s_obj has been demoted
// _ZZ24crowding_distance_kernelE6s_size has been demoted
// _ZZ15max_rank_kernelE5s_max has been demoted

.visible .entry crowding_distance_kernel(
	.param .u64 .ptr .align 1 crowding_distance_kernel_param_0,
	.param .u64 .ptr .align 1 crowding_distance_kernel_param_1,
	.param .u64 .ptr .align 1 crowding_distance_kernel_param_2,
	.param .u32 crowding_distance_kernel_param_3,
	.param .u32 crowding_distance_kernel_param_4,
	.param .u32 crowding_distance_kernel_param_5
)
{
	.reg .pred 	%p<73>;
	.reg .b32 	%r<316>;
	.reg .b32 	%f<55>;
	.reg .b64 	%rd<61>;
	// demoted variable
	.shared .align 4 .b8 _ZZ24crowding_distance_kernelE5s_idx[4096];
	// demoted variable
	.shared .align 4 .b8 _ZZ24crowding_distance_kernelE5s_obj[4096];
	// demoted variable
	.shared .align 4 .u32 _ZZ24crowding_distance_kernelE6s_size;
	ld.param.u64 	%rd12, [crowding_distance_kernel_param_0];
	ld.param.u64 	%rd11, [crowding_distance_kernel_param_1];
	ld.param.u64 	%rd13, [crowding_distance_kernel_param_2];
	ld.param.u32 	%r121, [crowding_distance_kernel_param_3];
	ld.param.u32 	%r122, [crowding_distance_kernel_param_4];
	ld.param.u32 	%r123, [crowding_distance_kernel_param_5];
	cvta.to.global.u64 	%rd1, %rd12;
	cvta.to.global.u64 	%rd2, %rd13;
	mov.u32 	%r1, %ctaid.x;
	mov.u32 	%r304, %tid.x;
	setp.ge.s32 	%p1, %r1, %r123;
	@%p1 bra 	$L__BB0_97;
	setp.ne.s32 	%p2, %r304, 0;
	@%p2 bra 	$L__BB0_3;
	mov.b32 	%r124, 0;
	st.shared.u32 	[_ZZ24crowding_distance_kernelE6s_size], %r124;
$L__BB0_3:
	bar.sync 	0;
	setp.ge.s32 	%p3, %r304, %r121;
	@%p3 bra 	$L__BB0_9;
	mov.u32 	%r3, %ntid.x;
	cvta.to.global.u64 	%rd3, %rd11;
	mov.u32 	%r127, _ZZ24crowding_distance_kernelE5s_idx;
	mov.u32 	%r295, %r304;
$L__BB0_5:
	mul.wide.s32 	%rd14, %r295, 4;
	add.s64 	%rd15, %rd3, %rd14;
	ld.global.nc.u32 	%r125, [%rd15];
	setp.ne.s32 	%p4, %r125, %r1;
	@%p4 bra 	$L__BB0_8;
	atom.shared.add.u32 	%r5, [_ZZ24crowding_distance_kernelE6s_size], 1;
	setp.gt.s32 	%p5, %r5, 1023;
	@%p5 bra 	$L__BB0_8;
	shl.b32 	%r126, %r5, 2;
	add.s32 	%r128, %r127, %r126;
	st.shared.u32 	[%r128], %r295;
$L__BB0_8:
	add.s32 	%r295, %r295, %r3;
	setp.lt.s32 	%p6, %r295, %r121;
	@%p6 bra 	$L__BB0_5;
$L__BB0_9:
	bar.sync 	0;
	ld.shared.u32 	%r7, [_ZZ24crowding_distance_kernelE6s_size];
	min.s32 	%r8, %r7, 1024;
	setp.lt.s32 	%p7, %r7, 1;
	shl.b32 	%r129, %r304, 2;
	mov.u32 	%r130, _ZZ24crowding_distance_kernelE5s_idx;
	add.s32 	%r303, %r130, %r129;
	@%p7 bra 	$L__BB0_39;
	add.s32 	%r10, %r8, -1;
	mov.u32 	%r11, %ntid.x;
	add.s32 	%r12, %r304, %r11;
	max.s32 	%r132, %r12, %r10;
	setp.lt.s32 	%p8, %r12, %r10;
	selp.u32 	%r133, 1, 0, %p8;
	add.s32 	%r134, %r12, %r133;
	sub.s32 	%r135, %r132, %r134;
	div.u32 	%r136, %r135, %r11;
	add.s32 	%r13, %r136, %r133;
	and.b32  	%r14, %r13, 3;
	shl.b32 	%r137, %r11, 2;
	add.s32 	%r15, %r303, %r137;
	add.s32 	%r16, %r12, %r11;
	add.s32 	%r17, %r15, %r137;
	add.s32 	%r18, %r16, %r11;
	mov.b32 	%r296, 0;
$L__BB0_11:
	setp.ge.s32 	%p9, %r304, %r10;
	@%p9 bra 	$L__BB0_38;
	setp.eq.s32 	%p10, %r14, 3;
	mov.u32 	%r297, %r304;
	@%p10 bra 	$L__BB0_24;
	xor.b32  	%r138, %r304, %r296;
	and.b32  	%r139, %r138, 1;
	setp.eq.b32 	%p11, %r139, 1;
	@%p11 bra 	$L__BB0_16;
	ld.shared.u32 	%r20, [%r303];
	ld.shared.u32 	%r21, [%r303+4];
	setp.le.s32 	%p12, %r20, %r21;
	@%p12 bra 	$L__BB0_16;
	st.shared.u32 	[%r303], %r21;
	st.shared.u32 	[%r303+4], %r20;
$L__BB0_16:
	setp.eq.s32 	%p13, %r14, 0;
	mov.u32 	%r297, %r12;
	@%p13 bra 	$L__BB0_24;
	xor.b32  	%r140, %r12, %r296;
	and.b32  	%r141, %r140, 1;
	setp.eq.b32 	%p14, %r141, 1;
	@%p14 bra 	$L__BB0_20;
	ld.shared.u32 	%r22, [%r15];
	ld.shared.u32 	%r23, [%r15+4];
	setp.le.s32 	%p15, %r22, %r23;
	@%p15 bra 	$L__BB0_20;
	st.shared.u32 	[%r15], %r23;
	st.shared.u32 	[%r15+4], %r22;
$L__BB0_20:
	setp.eq.s32 	%p16, %r14, 1;
	mov.u32 	%r297, %r16;
	@%p16 bra 	$L__BB0_24;
	xor.b32  	%r142, %r16, %r296;
	and.b32  	%r143, %r142, 1;
	setp.eq.b32 	%p17, %r143, 1;
	mov.u32 	%r297, %r18;
	@%p17 bra 	$L__BB0_24;
	ld.shared.u32 	%r24, [%r17];
	ld.shared.u32 	%r25, [%r17+4];
	setp.le.s32 	%p18, %r24, %r25;
	mov.u32 	%r297, %r18;
	@%p18 bra 	$L__BB0_24;
	st.shared.u32 	[%r17], %r25;
	st.shared.u32 	[%r17+4], %r24;
	mov.u32 	%r297, %r18;
$L__BB0_24:
	setp.lt.u32 	%p19, %r13, 3;
	@%p19 bra 	$L__BB0_38;
$L__BB0_25:
	xor.b32  	%r144, %r297, %r296;
	and.b32  	%r145, %r144, 1;
	setp.eq.b32 	%p20, %r145, 1;
	@%p20 bra 	$L__BB0_28;
	shl.b32 	%r146, %r297, 2;
	add.s32 	%r28, %r130, %r146;
	ld.shared.u32 	%r29, [%r28];
	ld.shared.u32 	%r30, [%r28+4];
	setp.le.s32 	%p21, %r29, %r30;
	@%p21 bra 	$L__BB0_28;
	st.shared.u32 	[%r28], %r30;
	st.shared.u32 	[%r28+4], %r29;
$L__BB0_28:
	add.s32 	%r31, %r297, %r11;
	xor.b32  	%r148, %r31, %r296;
	and.b32  	%r149, %r148, 1;
	setp.eq.b32 	%p22, %r149, 1;
	@%p22 bra 	$L__BB0_31;
	shl.b32 	%r150, %r31, 2;
	add.s32 	%r32, %r130, %r150;
	ld.shared.u32 	%r33, [%r32];
	ld.shared.u32 	%r34, [%r32+4];
	setp.le.s32 	%p23, %r33, %r34;
	@%p23 bra 	$L__BB0_31;
	st.shared.u32 	[%r32], %r34;
	st.shared.u32 	[%r32+4], %r33;
$L__BB0_31:
	add.s32 	%r35, %r31, %r11;
	xor.b32  	%r152, %r35, %r296;
	and.b32  	%r153, %r152, 1;
	setp.eq.b32 	%p24, %r153, 1;
	@%p24 bra 	$L__BB0_34;
	shl.b32 	%r154, %r35, 2;
	add.s32 	%r36, %r130, %r154;
	ld.shared.u32 	%r37, [%r36];
	ld.shared.u32 	%r38, [%r36+4];
	setp.le.s32 	%p25, %r37, %r38;
	@%p25 bra 	$L__BB0_34;
	st.shared.u32 	[%r36], %r38;
	st.shared.u32 	[%r36+4], %r37;
$L__BB0_34:
	add.s32 	%r39, %r35, %r11;
	xor.b32  	%r156, %r39, %r296;
	and.b32  	%r157, %r156, 1;
	setp.eq.b32 	%p26, %r157, 1;
	@%p26 bra 	$L__BB0_37;
	shl.b32 	%r158, %r39, 2;
	add.s32 	%r40, %r130, %r158;
	ld.shared.u32 	%r41, [%r40];
	ld.shared.u32 	%r42, [%r40+4];
	setp.le.s32 	%p27, %r41, %r42;
	@%p27 bra 	$L__BB0_37;
	st.shared.u32 	[%r40], %r42;
	st.shared.u32 	[%r40+4], %r41;
$L__BB0_37:
	add.s32 	%r297, %r39, %r11;
	setp.lt.s32 	%p28, %r297, %r10;
	@%p28 bra 	$L__BB0_25;
$L__BB0_38:
	bar.sync 	0;
	add.s32 	%r296, %r296, 1;
	setp.ne.s32 	%p29, %r296, %r8;
	@%p29 bra 	$L__BB0_11;
$L__BB0_39:
	setp.lt.s32 	%p30, %r7, 3;
	@%p30 bra 	$L__BB0_68;
	setp.le.s32 	%p31, %r7, %r304;
	@%p31 bra 	$L__BB0_46;
	mov.u32 	%r45, %ntid.x;
	add.s32 	%r160, %r304, %r45;
	max.s32 	%r161, %r8, %r160;
	setp.lt.s32 	%p32, %r160, %r8;
	selp.u32 	%r162, 1, 0, %p32;
	add.s32 	%r163, %r160, %r162;
	sub.s32 	%r164, %r161, %r163;
	div.u32 	%r165, %r164, %r45;
	add.s32 	%r46, %r165, %r162;
	and.b32  	%r166, %r46, 3;
	setp.eq.s32 	%p33, %r166, 3;
	mov.u32 	%r301, %r304;
	@%p33 bra 	$L__BB0_44;
	add.s32 	%r168, %r46, 1;
	and.b32  	%r47, %r168, 3;
	mov.b32 	%r300, 0;
	mov.u32 	%r301, %r304;
$L__BB0_43:
	.pragma "nounroll";
	shl.b32 	%r169, %r301, 2;
	add.s32 	%r171, %r130, %r169;
	ld.shared.u32 	%r172, [%r171];
	mul.wide.s32 	%rd16, %r172, 4;
	add.s64 	%rd17, %rd2, %rd16;
	mov.b32 	%r173, 0;
	st.global.u32 	[%rd17], %r173;
	add.s32 	%r301, %r301, %r45;
	add.s32 	%r300, %r300, 1;
	setp.ne.s32 	%p34, %r300, %r47;
	@%p34 bra 	$L__BB0_43;
$L__BB0_44:
	setp.lt.u32 	%p35, %r46, 3;
	@%p35 bra 	$L__BB0_46;
$L__BB0_45:
	shl.b32 	%r174, %r301, 2;
	add.s32 	%r176, %r130, %r174;
	ld.shared.u32 	%r177, [%r176];
	mul.wide.s32 	%rd18, %r177, 4;
	add.s64 	%rd19, %rd2, %rd18;
	mov.b32 	%r178, 0;
	st.global.u32 	[%rd19], %r178;
	shl.b32 	%r179, %r45, 2;
	add.s32 	%r180, %r176, %r179;
	ld.shared.u32 	%r181, [%r180];
	mul.wide.s32 	%rd20, %r181, 4;
	add.s64 	%rd21, %rd2, %rd20;
	st.global.u32 	[%rd21], %r178;
	add.s32 	%r182, %r180, %r179;
	ld.shared.u32 	%r183, [%r182];
	mul.wide.s32 	%rd22, %r183, 4;
	add.s64 	%rd23, %rd2, %rd22;
	st.global.u32 	[%rd23], %r178;
	add.s32 	%r184, %r182, %r179;
	ld.shared.u32 	%r185, [%r184];
	mul.wide.s32 	%rd24, %r185, 4;
	add.s64 	%rd25, %rd2, %rd24;
	st.global.u32 	[%rd25], %r178;
	add.s32 	%r301, %r179, %r301;
	setp.lt.s32 	%p36, %r301, %r8;
	@%p36 bra 	$L__BB0_45;
$L__BB0_46:
	bar.sync 	0;
	setp.lt.s32 	%p37, %r122, 1;
	@%p37 bra 	$L__BB0_97;
	mov.u32 	%r75, %ntid.x;
	add.s32 	%r76, %r8, -1;
	add.s32 	%r77, %r304, 1;
	max.s32 	%r78, %r8, 1;
	add.s32 	%r79, %r304, %r75;
	max.s32 	%r187, %r8, %r79;
	setp.lt.s32 	%p38, %r79, %r8;
	selp.u32 	%r188, 1, 0, %p38;
	add.s32 	%r189, %r79, %r188;
	sub.s32 	%r190, %r187, %r189;
	div.u32 	%r191, %r190, %r75;
	add.s32 	%r80, %r191, %r188;
	add.s32 	%r192, %r77, %r75;
	max.s32 	%r193, %r192, %r76;
	not.b32 	%r194, %r304;
	add.s32 	%r195, %r193, %r194;
	sub.s32 	%r196, %r195, %r75;
	setp.ne.s32 	%p39, %r196, 0;
	selp.u32 	%r197, 1, 0, %p39;
	selp.s32 	%r198, -1, 0, %p39;
	add.s32 	%r199, %r196, %r198;
	div.u32 	%r200, %r199, %r75;
	add.s32 	%r81, %r200, %r197;
	and.b32  	%r82, %r80, 3;
	shl.b32 	%r201, %r304, 2;
	mov.u32 	%r202, _ZZ24crowding_distance_kernelE5s_obj;
	add.s32 	%r83, %r202, %r201;
	shl.b32 	%r84, %r75, 2;
	add.s32 	%r85, %r303, %r84;
	add.s32 	%r86, %r83, %r84;
	add.s32 	%r87, %r79, %r75;
	add.s32 	%r88, %r85, %r84;
	add.s32 	%r89, %r86, %r84;
	add.s32 	%r90, %r87, %r75;
	and.b32  	%r91, %r81, 3;
	add.s32 	%r92, %r90, 1;
	shl.b32 	%r203, %r75, 3;
	add.s32 	%r93, %r202, %r203;
	mul.lo.s32 	%r204, %r75, 12;
	add.s32 	%r94, %r202, %r204;
	mov.u32 	%r205, _ZZ24crowding_distance_kernelE5s_idx;
	add.s32 	%r95, %r205, %r203;
	add.s32 	%r96, %r205, %r204;
	mov.b32 	%r308, 0;
$L__BB0_48:
	setp.le.s32 	%p40, %r7, %r304;
	@%p40 bra 	$L__BB0_56;
	setp.eq.s32 	%p41, %r82, 3;
	mov.u32 	%r309, %r304;
	@%p41 bra 	$L__BB0_53;
	setp.eq.s32 	%p42, %r82, 0;
	ld.shared.u32 	%r206, [%r303];
	mad.lo.s32 	%r207, %r206, %r122, %r308;
	mul.wide.s32 	%rd26, %r207, 4;
	add.s64 	%rd27, %rd1, %rd26;
	ld.global.nc.f32 	%f4, [%rd27];
	st.shared.f32 	[%r83], %f4;
	mov.u32 	%r309, %r79;
	@%p42 bra 	$L__BB0_53;
	setp.eq.s32 	%p43, %r82, 1;
	ld.shared.u32 	%r208, [%r85];
	mad.lo.s32 	%r209, %r208, %r122, %r308;
	mul.wide.s32 	%rd28, %r209, 4;
	add.s64 	%rd29, %rd1, %rd28;
	ld.global.nc.f32 	%f5, [%rd29];
	st.shared.f32 	[%r86], %f5;
	mov.u32 	%r309, %r87;
	@%p43 bra 	$L__BB0_53;
	ld.shared.u32 	%r210, [%r88];
	mad.lo.s32 	%r211, %r210, %r122, %r308;
	mul.wide.s32 	%rd30, %r211, 4;
	add.s64 	%rd31, %rd1, %rd30;
	ld.global.nc.f32 	%f6, [%rd31];
	st.shared.f32 	[%r89], %f6;
	mov.u32 	%r309, %r90;
$L__BB0_53:
	setp.lt.u32 	%p44, %r80, 3;
	@%p44 bra 	$L__BB0_56;
	shl.b32 	%r310, %r309, 2;
$L__BB0_55:
	mov.u32 	%r212, _ZZ24crowding_distance_kernelE5s_idx;
	add.s32 	%r213, %r212, %r310;
	ld.shared.u32 	%r214, [%r213];
	mad.lo.s32 	%r215, %r214, %r122, %r308;
	mul.wide.s32 	%rd32, %r215, 4;
	add.s64 	%rd33, %rd1, %rd32;
	ld.global.nc.f32 	%f7, [%rd33];
	mov.u32 	%r216, _ZZ24crowding_distance_kernelE5s_obj;
	add.s32 	%r217, %r216, %r310;
	st.shared.f32 	[%r217], %f7;
	add.s32 	%r218, %r213, %r84;
	ld.shared.u32 	%r219, [%r218];
	mad.lo.s32 	%r220, %r219, %r122, %r308;
	mul.wide.s32 	%rd34, %r220, 4;
	add.s64 	%rd35, %rd1, %rd34;
	ld.global.nc.f32 	%f8, [%rd35];
	add.s32 	%r221, %r217, %r84;
	st.shared.f32 	[%r221], %f8;
	add.s32 	%r222, %r95, %r310;
	ld.shared.u32 	%r223, [%r222];
	mad.lo.s32 	%r224, %r223, %r122, %r308;
	mul.wide.s32 	%rd36, %r224, 4;
	add.s64 	%rd37, %rd1, %rd36;
	ld.global.nc.f32 	%f9, [%rd37];
	add.s32 	%r225, %r93, %r310;
	st.shared.f32 	[%r225], %f9;
	add.s32 	%r226, %r96, %r310;
	ld.shared.u32 	%r227, [%r226];
	mad.lo.s32 	%r228, %r227, %r122, %r308;
	mul.wide.s32 	%rd38, %r228, 4;
	add.s64 	%rd39, %rd1, %rd38;
	ld.global.nc.f32 	%f10, [%rd39];
	add.s32 	%r229, %r94, %r310;
	st.shared.f32 	[%r229], %f10;
	add.s32 	%r309, %r309, %r84;
	shl.b32 	%r230, %r75, 4;
	add.s32 	%r310, %r310, %r230;
	setp.lt.s32 	%p45, %r309, %r8;
	@%p45 bra 	$L__BB0_55;
$L__BB0_56:
	bar.sync 	0;
	mov.b32 	%r312, 0;
$L__BB0_57:
	setp.ge.s32 	%p46, %r304, %r76;
	@%p46 bra 	$L__BB0_63;
	mov.u32 	%r313, %r304;
$L__BB0_59:
	xor.b32  	%r232, %r313, %r312;
	and.b32  	%r233, %r232, 1;
	setp.eq.b32 	%p47, %r233, 1;
	@%p47 bra 	$L__BB0_62;
	shl.b32 	%r234, %r313, 2;
	mov.u32 	%r235, _ZZ24crowding_distance_kernelE5s_obj;
	add.s32 	%r106, %r235, %r234;
	ld.shared.f32 	%f1, [%r106];
	ld.shared.f32 	%f2, [%r106+4];
	setp.leu.f32 	%p48, %f1, %f2;
	@%p48 bra 	$L__BB0_62;
	st.shared.f32 	[%r106], %f2;
	st.shared.f32 	[%r106+4], %f1;
	shl.b32 	%r236, %r313, 2;
	mov.u32 	%r237, _ZZ24crowding_distance_kernelE5s_idx;
	add.s32 	%r238, %r237, %r236;
	ld.shared.u32 	%r239, [%r238];
	ld.shared.u32 	%r240, [%r238+4];
	st.shared.u32 	[%r238], %r240;
	st.shared.u32 	[%r238+4], %r239;
$L__BB0_62:
	add.s32 	%r313, %r313, %r75;
	setp.lt.s32 	%p49, %r313, %r76;
	@%p49 bra 	$L__BB0_59;
$L__BB0_63:
	bar.sync 	0;
	add.s32 	%r312, %r312, 1;
	setp.ne.s32 	%p50, %r312, %r78;
	@%p50 bra 	$L__BB0_57;
	setp.ne.s32 	%p51, %r304, 0;
	@%p51 bra 	$L__BB0_66;
	mov.u32 	%r241, _ZZ24crowding_distance_kernelE5s_idx;
	ld.shared.u32 	%r242, [_ZZ24crowding_distance_kernelE5s_idx];
	mul.wide.s32 	%rd40, %r242, 4;
	add.s64 	%rd41, %rd2, %rd40;
	mov.b32 	%r243, 2139095039;
	st.global.u32 	[%rd41], %r243;
	shl.b32 	%r244, %r8, 2;
	add.s32 	%r245, %r241, %r244;
	ld.shared.u32 	%r246, [%r245+-4];
	mul.wide.s32 	%rd42, %r246, 4;
	add.s64 	%rd43, %rd2, %rd42;
	st.global.u32 	[%rd43], %r243;
$L__BB0_66:
	bar.sync 	0;
	shl.b32 	%r247, %r8, 2;
	mov.u32 	%r248, _ZZ24crowding_distance_kernelE5s_obj;
	add.s32 	%r249, %r248, %r247;
	ld.shared.f32 	%f11, [%r249+-4];
	ld.shared.f32 	%f12, [_ZZ24crowding_distance_kernelE5s_obj];
	sub.f32 	%f3, %f11, %f12;
	setp.geu.f32 	%p52, %f3, 0f2EDBE6FF;
	@%p52 bra 	$L__BB0_75;
	bar.sync 	0;
	bra.uni 	$L__BB0_96;
$L__BB0_68:
	setp.le.s32 	%p67, %r7, %r304;
	@%p67 bra 	$L__BB0_97;
	mov.u32 	%r53, %ntid.x;
	add.s32 	%r272, %r304, %r53;
	max.s32 	%r273, %r8, %r272;
	setp.lt.s32 	%p68, %r272, %r8;
	selp.u32 	%r274, 1, 0, %p68;
	add.s32 	%r275, %r272, %r274;
	sub.s32 	%r276, %r273, %r275;
	div.u32 	%r277, %r276, %r53;
	add.s32 	%r54, %r277, %r274;
	and.b32  	%r278, %r54, 3;
	setp.eq.s32 	%p69, %r278, 3;
	@%p69 bra 	$L__BB0_72;
	add.s32 	%r279, %r54, 1;
	and.b32  	%r280, %r279, 3;
	shl.b32 	%r56, %r53, 2;
	neg.s32 	%r302, %r280;
	mad.lo.s32 	%r304, %r53, %r280, %r304;
$L__BB0_71:
	.pragma "nounroll";
	ld.shared.u32 	%r283, [%r303];
	mul.wide.s32 	%rd51, %r283, 4;
	add.s64 	%rd52, %rd2, %rd51;
	mov.b32 	%r284, 2139095039;
	st.global.u32 	[%rd52], %r284;
	add.s32 	%r303, %r303, %r56;
	add.s32 	%r302, %r302, 1;
	setp.ne.s32 	%p70, %r302, 0;
	@%p70 bra 	$L__BB0_71;
$L__BB0_72:
	setp.lt.u32 	%p71, %r54, 3;
	@%p71 bra 	$L__BB0_97;
	shl.b32 	%r64, %r53, 2;
	shl.b32 	%r285, %r304, 2;
	add.s32 	%r305, %r130, %r285;
	shl.b32 	%r66, %r53, 4;
	shl.b32 	%r67, %r53, 3;
	mul.lo.s32 	%r68, %r53, 12;
$L__BB0_74:
	ld.shared.u32 	%r287, [%r305];
	mul.wide.s32 	%rd53, %r287, 4;
	add.s64 	%rd54, %rd2, %rd53;
	mov.b32 	%r288, 2139095039;
	st.global.u32 	[%rd54], %r288;
	add.s32 	%r289, %r305, %r64;
	ld.shared.u32 	%r290, [%r289];
	mul.wide.s32 	%rd55, %r290, 4;
	add.s64 	%rd56, %rd2, %rd55;
	st.global.u32 	[%rd56], %r288;
	add.s32 	%r291, %r305, %r67;
	ld.shared.u32 	%r292, [%r291];
	mul.wide.s32 	%rd57, %r292, 4;
	add.s64 	%rd58, %rd2, %rd57;
	st.global.u32 	[%rd58], %r288;
	add.s32 	%r293, %r305, %r68;
	ld.shared.u32 	%r294, [%r293];
	mul.wide.s32 	%rd59, %r294, 4;
	add.s64 	%rd60, %rd2, %rd59;
	st.global.u32 	[%rd60], %r288;
	add.s32 	%r304, %r304, %r64;
	add.s32 	%r305, %r305, %r66;
	setp.lt.s32 	%p72, %r304, %r8;
	@%p72 bra 	$L__BB0_74;
	bra.uni 	$L__BB0_97;
$L__BB0_75:
	setp.ge.s32 	%p53, %r77, %r76;
	@%p53 bra 	$L__BB0_95;
	setp.eq.s32 	%p54, %r91, 3;
	mov.u32 	%r314, %r77;
	@%p54 bra 	$L__BB0_85;
	ld.shared.u32 	%r250, [%r303+4];
	mul.wide.s32 	%rd44, %r250, 4;
	add.s64 	%rd4, %rd2, %rd44;
	ld.global.f32 	%f13, [%rd4];
	setp.geu.f32 	%p55, %f13, 0f7F7FFFFF;
	@%p55 bra 	$L__BB0_79;
	ld.shared.f32 	%f14, [%r83+8];
	ld.shared.f32 	%f15, [%r83];
	sub.f32 	%f16, %f14, %f15;
	div.rn.f32 	%f17, %f16, %f3;
	atom.global.add.f32 	%f18, [%rd4], %f17;
$L__BB0_79:
	add.s32 	%r314, %r79, 1;
	setp.eq.s32 	%p56, %r91, 0;
	@%p56 bra 	$L__BB0_85;
	ld.shared.u32 	%r251, [%r85+4];
	mul.wide.s32 	%rd45, %r251, 4;
	add.s64 	%rd5, %rd2, %rd45;
	ld.global.f32 	%f19, [%rd5];
	setp.geu.f32 	%p57, %f19, 0f7F7FFFFF;
	@%p57 bra 	$L__BB0_82;
	ld.shared.f32 	%f20, [%r86+8];
	ld.shared.f32 	%f21, [%r86];
	sub.f32 	%f22, %f20, %f21;
	div.rn.f32 	%f23, %f22, %f3;
	atom.global.add.f32 	%f24, [%rd5], %f23;
$L__BB0_82:
	add.s32 	%r314, %r87, 1;
	setp.eq.s32 	%p58, %r91, 1;
	@%p58 bra 	$L__BB0_85;
	ld.shared.u32 	%r252, [%r88+4];
	mul.wide.s32 	%rd46, %r252, 4;
	add.s64 	%rd6, %rd2, %rd46;
	ld.global.f32 	%f25, [%rd6];
	setp.geu.f32 	%p59, %f25, 0f7F7FFFFF;
	mov.u32 	%r314, %r92;
	@%p59 bra 	$L__BB0_85;
	ld.shared.f32 	%f26, [%r89+8];
	ld.shared.f32 	%f27, [%r89];
	sub.f32 	%f28, %f26, %f27;
	div.rn.f32 	%f29, %f28, %f3;
	atom.global.add.f32 	%f30, [%rd6], %f29;
	mov.u32 	%r314, %r92;
$L__BB0_85:
	setp.lt.u32 	%p60, %r81, 3;
	@%p60 bra 	$L__BB0_95;
$L__BB0_86:
	shl.b32 	%r253, %r314, 2;
	mov.u32 	%r254, _ZZ24crowding_distance_kernelE5s_idx;
	add.s32 	%r113, %r254, %r253;
	ld.shared.u32 	%r255, [%r113];
	mul.wide.s32 	%rd47, %r255, 4;
	add.s64 	%rd7, %rd2, %rd47;
	ld.global.f32 	%f31, [%rd7];
	setp.geu.f32 	%p61, %f31, 0f7F7FFFFF;
	@%p61 bra 	$L__BB0_88;
	shl.b32 	%r256, %r314, 2;
	mov.u32 	%r257, _ZZ24crowding_distance_kernelE5s_obj;
	add.s32 	%r258, %r257, %r256;
	ld.shared.f32 	%f32, [%r258+4];
	ld.shared.f32 	%f33, [%r258+-4];
	sub.f32 	%f34, %f32, %f33;
	div.rn.f32 	%f35, %f34, %f3;
	atom.global.add.f32 	%f36, [%rd7], %f35;
$L__BB0_88:
	add.s32 	%r114, %r314, %r75;
	add.s32 	%r115, %r113, %r84;
	ld.shared.u32 	%r259, [%r115];
	mul.wide.s32 	%rd48, %r259, 4;
	add.s64 	%rd8, %rd2, %rd48;
	ld.global.f32 	%f37, [%rd8];
	setp.geu.f32 	%p62, %f37, 0f7F7FFFFF;
	@%p62 bra 	$L__BB0_90;
	shl.b32 	%r260, %r114, 2;
	mov.u32 	%r261, _ZZ24crowding_distance_kernelE5s_obj;
	add.s32 	%r262, %r261, %r260;
	ld.shared.f32 	%f38, [%r262+4];
	ld.shared.f32 	%f39, [%r262+-4];
	sub.f32 	%f40, %f38, %f39;
	div.rn.f32 	%f41, %f40, %f3;
	atom.global.add.f32 	%f42, [%rd8], %f41;
$L__BB0_90:
	add.s32 	%r116, %r114, %r75;
	add.s32 	%r117, %r115, %r84;
	ld.shared.u32 	%r263, [%r117];
	mul.wide.s32 	%rd49, %r263, 4;
	add.s64 	%rd9, %rd2, %rd49;
	ld.global.f32 	%f43, [%rd9];
	setp.geu.f32 	%p63, %f43, 0f7F7FFFFF;
	@%p63 bra 	$L__BB0_92;
	shl.b32 	%r264, %r116, 2;
	mov.u32 	%r265, _ZZ24crowding_distance_kernelE5s_obj;
	add.s32 	%r266, %r265, %r264;
	ld.shared.f32 	%f44, [%r266+4];
	ld.shared.f32 	%f45, [%r266+-4];
	sub.f32 	%f46, %f44, %f45;
	div.rn.f32 	%f47, %f46, %f3;
	atom.global.add.f32 	%f48, [%rd9], %f47;
$L__BB0_92:
	add.s32 	%r118, %r116, %r75;
	add.s32 	%r267, %r117, %r84;
	ld.shared.u32 	%r268, [%r267];
	mul.wide.s32 	%rd50, %r268, 4;
	add.s64 	%rd10, %rd2, %rd50;
	ld.global.f32 	%f49, [%rd10];
	setp.geu.f32 	%p64, %f49, 0f7F7FFFFF;
	@%p64 bra 	$L__BB0_94;
	shl.b32 	%r269, %r118, 2;
	mov.u32 	%r270, _ZZ24crowding_distance_kernelE5s_obj;
	add.s32 	%r271, %r270, %r269;
	ld.shared.f32 	%f50, [%r271+4];
	ld.shared.f32 	%f51, [%r271+-4];
	sub.f32 	%f52, %f50, %f51;
	div.rn.f32 	%f53, %f52, %f3;
	atom.global.add.f32 	%f54, [%rd10], %f53;
$L__BB0_94:
	add.s32 	%r314, %r118, %r75;
	setp.lt.s32 	%p65, %r314, %r76;
	@%p65 bra 	$L__BB0_86;
$L__BB0_95:
	bar.sync 	0;
$L__BB0_96:
	add.s32 	%r308, %r308, 1;
	setp.ne.s32 	%p66, %r308, %r122;
	@%p66 bra 	$L__BB0_48;
$L__BB0_97:
	ret;

}
	// .globl	max_rank_kernel
.visible .entry max_rank_kernel(
	.param .u64 .ptr .align 1 max_rank_kernel_param_0,
	.param .u64 .ptr .align 1 max_rank_kernel_param_1,
	.param .u32 max_rank_kernel_param_2
)
{
	.reg .pred 	%p<5>;
	.reg .b32 	%r<12>;
	.reg .b64 	%rd<7>;
	// demoted variable
	.shared .align 4 .u32 _ZZ15max_rank_kernelE5s_max;
	ld.param.u64 	%rd2, [max_rank_kernel_param_0];
	ld.param.u64 	%rd3, [max_rank_kernel_param_1];
	ld.param.u32 	%r5, [max_rank_kernel_param_2];
	mov.u32 	%r1, %tid.x;
	setp.ne.s32 	%p1, %r1, 0;
	@%p1 bra 	$L__BB1_2;
	mov.b32 	%r6, 0;
	st.shared.u32 	[_ZZ15max_rank_kernelE5s_max], %r6;
$L__BB1_2:
	bar.sync 	0;
	setp.ge.s32 	%p2, %r1, %r5;
	@%p2 bra 	$L__BB1_5;
	mov.u32 	%r2, %ntid.x;
	cvta.to.global.u64 	%rd1, %rd2;
	mov.u32 	%r11, %r1;
$L__BB1_4:
	mul.wide.s32 	%rd4, %r11, 4;
	add.s64 	%rd5, %rd1, %rd4;
	ld.global.u32 	%r7, [%rd5];
	atom.shared.max.s32 	%r8, [_ZZ15max_rank_kernelE5s_max], %r7;
	add.s32 	%r11, %r11, %r2;
	setp.lt.s32 	%p3, %r11, %r5;
	@%p3 bra 	$L__BB1_4;
$L__BB1_5:
	setp.ne.s32 	%p4, %r1, 0;
	bar.sync 	0;
	@%p4 bra 	$L__BB1_7;
	ld.shared.u32 	%r9, [_ZZ15max_rank_kernelE5s_max];
	cvta.to.global.u64 	%rd6, %rd3;
	atom.global.max.s32 	%r10, [%rd6], %r9;
$L__BB1_7:
	ret;

}


// ===== COMPILED SASS (sm_100) =====

	.target	sm_100

	.elftype	@"ET_EXEC"


//--------------------- .note.nv.tkinfo           --------------------------
	.section	.note.nv.tkinfo,"",@"SHT_NOTE"
	.sectionflags	@"SHF_NOTE_NV_TKINFO"
	.tkinfo
        /*0018*/ 	.word	0x00000002
        /*0030*/ 	.string	""
        /*0030*/ 	.string	"ptxas"
        /*0030*/ 	.string	"Cuda compilation tools, release 13.0, V13.0.88"
        /*0030*/ 	.string	"Build cuda_13.0.r13.0/compiler.36424714_0"
        /*0030*/ 	.string	"-arch sm_100 -m 64 "



//--------------------- .note.nv.cuinfo           --------------------------
	.section	.note.nv.cuinfo,"",@"SHT_NOTE"
	.sectionflags	@"SHF_NOTE_NV_CUINFO"
        /*0018*/ 	.short	0x0002
        /*001a*/ 	.short	0x0064
        /*001c*/ 	.short	0x0082
	.zero		2


//--------------------- .nv.info                  --------------------------
	.section	.nv.info,"",@"SHT_CUDA_INFO"
	.align	4


	//----- nvinfo : EIATTR_REGCOUNT
	.align		4
        /*0000*/ 	.byte	0x04, 0x2f
        /*0002*/ 	.short	(.L_1 - .L_0)
	.align		4
.L_0:
        /*0004*/ 	.word	index@(crowding_distance_kernel)
        /*0008*/ 	.word	0x00000026


	//----- nvinfo : EIATTR_FRAME_SIZE
	.align		4
.L_1:
        /*000c*/ 	.byte	0x04, 0x11
        /*000e*/ 	.short	(.L_3 - .L_2)
	.align		4
.L_2:
        /*0010*/ 	.word	index@($__internal_0_$__cuda_sm3x_div_rn_noftz_f32_slowpath)
        /*0014*/ 	.word	0x00000000


	//----- nvinfo : EIATTR_FRAME_SIZE
	.align		4
.L_3:
        /*0018*/ 	.byte	0x04, 0x11
        /*001a*/ 	.short	(.L_5 - .L_4)
	.align		4
.L_4:
        /*001c*/ 	.word	index@(crowding_distance_kernel)
        /*0020*/ 	.word	0x00000000


	//----- nvinfo : EIATTR_REGCOUNT
	.align		4
.L_5:
        /*0024*/ 	.byte	0x04, 0x2f
        /*0026*/ 	.short	(.L_7 - .L_6)
	.align		4
.L_6:
        /*0028*/ 	.word	index@(max_rank_kernel)
        /*002c*/ 	.word	0x0000000c


	//----- nvinfo : EIATTR_FRAME_SIZE
	.align		4
.L_7:
        /*0030*/ 	.byte	0x04, 0x11
        /*0032*/ 	.short	(.L_9 - .L_8)
	.align		4
.L_8:
        /*0034*/ 	.word	index@(max_rank_kernel)
        /*0038*/ 	.word	0x00000000


	//----- nvinfo : EIATTR_MIN_STACK_SIZE
	.align		4
.L_9:
        /*003c*/ 	.byte	0x04, 0x12
        /*003e*/ 	.short	(.L_11 - .L_10)
	.align		4
.L_10:
        /*0040*/ 	.word	index@(max_rank_kernel)
        /*0044*/ 	.word	0x00000000


	//----- nvinfo : EIATTR_MIN_STACK_SIZE
	.align		4
.L_11:
        /*0048*/ 	.byte	0x04, 0x12
        /*004a*/ 	.short	(.L_13 - .L_12)
	.align		4
.L_12:
        /*004c*/ 	.word	index@(crowding_distance_kernel)
        /*0050*/ 	.word	0x00000000
.L_13:


//--------------------- .nv.compat                --------------------------
	.section	.nv.compat,"",@"SHT_CUDA_COMPAT_INFO"
	.align	4
        /*0000*/ 	.byte	0x02, 0x09, 0x00, 0x00, 0x02, 0x02, 0x01, 0x00, 0x02, 0x05, 0x05, 0x00, 0x03, 0x07, 0x01, 0x01
        /*0010*/ 	.byte	0x02, 0x03, 0x00, 0x00, 0x02, 0x06, 0x01, 0x00, 0x04, 0x0b, 0x08, 0x00, 0x01, 0x00, 0x00, 0x00
        /*0020*/ 	.byte	0x00, 0x00, 0x00, 0x00


//--------------------- .nv.info.max_rank_kernel  --------------------------
	.section	.nv.info.max_rank_kernel,"",@"SHT_CUDA_INFO"
	.sectionflags	@""
	.align	4


	//----- nvinfo : EIATTR_CUDA_API_VERSION
	.align		4
        /*0000*/ 	.byte	0x04, 0x37
        /*0002*/ 	.short	(.L_15 - .L_14)
.L_14:
        /*0004*/ 	.word	0x00000082


	//----- nvinfo : EIATTR_KPARAM_INFO
	.align		4
.L_15:
        /*0008*/ 	.byte	0x04, 0x17
        /*000a*/ 	.short	(.L_17 - .L_16)
.L_16:
        /*000c*/ 	.word	0x00000000
        /*0010*/ 	.short	0x0002
        /*0012*/ 	.short	0x0010
        /*0014*/ 	.byte	0x00, 0xf0, 0x11, 0x00


	//----- nvinfo : EIATTR_KPARAM_INFO
	.align		4
.L_17:
        /*0018*/ 	.byte	0x04, 0x17
        /*001a*/ 	.short	(.L_19 - .L_18)
.L_18:
        /*001c*/ 	.word	0x00000000
        /*0020*/ 	.short	0x0001
        /*0022*/ 	.short	0x0008
        /*0024*/ 	.byte	0x00, 0xf5, 0x21, 0x00


	//----- nvinfo : EIATTR_KPARAM_INFO
	.align		4
.L_19:
        /*0028*/ 	.byte	0x04, 0x17
        /*002a*/ 	.short	(.L_21 - .L_20)
.L_20:
        /*002c*/ 	.word	0x00000000
        /*0030*/ 	.short	0x0000
        /*0032*/ 	.short	0x0000
        /*0034*/ 	.byte	0x00, 0xf5, 0x21, 0x00


	//----- nvinfo : EIATTR_SPARSE_MMA_MASK
	.align		4
.L_21:
        /*0038*/ 	.byte	0x03, 0x50
        /*003a*/ 	.short	0x0000


	//----- nvinfo : EIATTR_MAXREG_COUNT
	.align		4
        /*003c*/ 	.byte	0x03, 0x1b
        /*003e*/ 	.short	0x00ff


	//----- nvinfo : EIATTR_NUM_BARRIERS
	.align		4
        /*0040*/ 	.byte	0x02, 0x4c
        /*0042*/ 	.byte	0x01
	.zero		1


	//----- nvinfo : EIATTR_MERCURY_ISA_VERSION
	.align		4
        /*0044*/ 	.byte	0x03, 0x5f
        /*0046*/ 	.short	0x0101


	//----- nvinfo : EIATTR_INT_WARP_WIDE_INSTR_OFFSETS
	.align		4
        /*0048*/ 	.byte	0x04, 0x31
        /*004a*/ 	.short	(.L_23 - .L_22)


	//   ....[0]....
.L_22:
        /*004c*/ 	.word	0x00000140


	//   ....[1]....
        /*0050*/ 	.word	0x00000190


	//----- nvinfo : EIATTR_VRC_CTA_INIT_COUNT
	.align		4
.L_23:
        /*0054*/ 	.byte	0x02, 0x4a
	.zero		1
	.zero		1


	//----- nvinfo : EIATTR_EXIT_INSTR_OFFSETS
	.align		4
        /*0058*/ 	.byte	0x04, 0x1c
        /*005a*/ 	.short	(.L_25 - .L_24)


	//   ....[0]....
.L_24:
        /*005c*/ 	.word	0x00000200


	//   ....[1]....
        /*0060*/ 	.word	0x00000270


	//----- nvinfo : EIATTR_CRS_STACK_SIZE
	.align		4
.L_25:
        /*0064*/ 	.byte	0x04, 0x1e
        /*0066*/ 	.short	(.L_27 - .L_26)
.L_26:
        /*0068*/ 	.word	0x00000000


	//----- nvinfo : EIATTR_CBANK_PARAM_SIZE
	.align		4
.L_27:
        /*006c*/ 	.byte	0x03, 0x19
        /*006e*/ 	.short	0x0014


	//----- nvinfo : EIATTR_PARAM_CBANK
	.align		4
        /*0070*/ 	.byte	0x04, 0x0a
        /*0072*/ 	.short	(.L_29 - .L_28)
	.align		4
.L_28:
        /*0074*/ 	.word	index@(.nv.constant0.max_rank_kernel)
        /*0078*/ 	.short	0x0380
        /*007a*/ 	.short	0x0014


	//----- nvinfo : EIATTR_SW_WAR
	.align		4
.L_29:
        /*007c*/ 	.byte	0x04, 0x36
        /*007e*/ 	.short	(.L_31 - .L_30)
.L_30:
        /*0080*/ 	.word	0x00000008
.L_31:


//--------------------- .nv.info.crowding_distance_kernel --------------------------
	.section	.nv.info.crowding_distance_kernel,"",@"SHT_CUDA_INFO"
	.sectionflags	@""
	.align	4


	//----- nvinfo : EIATTR_CUDA_API_VERSION
	.align		4
        /*0000*/ 	.byte	0x04, 0x37
        /*0002*/ 	.short	(.L_33 - .L_32)
.L_32:
        /*0004*/ 	.word	0x00000082


	//----- nvinfo : EIATTR_KPARAM_INFO
	.align		4
.L_33:
        /*0008*/ 	.byte	0x04, 0x17
        /*000a*/ 	.short	(.L_35 - .L_34)
.L_34:
        /*000c*/ 	.word	0x00000000
        /*0010*/ 	.short	0x0005
        /*0012*/ 	.short	0x0020
        /*0014*/ 	.byte	0x00, 0xf0, 0x11, 0x00


	//----- nvinfo : EIATTR_KPARAM_INFO
	.align		4
.L_35:
        /*0018*/ 	.byte	0x04, 0x17
        /*001a*/ 	.short	(.L_37 - .L_36)
.L_36:
        /*001c*/ 	.word	0x00000000
        /*0020*/ 	.short	0x0004
        /*0022*/ 	.short	0x001c
        /*0024*/ 	.byte	0x00, 0xf0, 0x11, 0x00


	//----- nvinfo : EIATTR_KPARAM_INFO
	.align		4
.L_37:
        /*0028*/ 	.byte	0x04, 0x17
        /*002a*/ 	.short	(.L_39 - .L_38)
.L_38:
        /*002c*/ 	.word	0x00000000
        /*0030*/ 	.short	0x0003
        /*0032*/ 	.short	0x0018
        /*0034*/ 	.byte	0x00, 0xf0, 0x11, 0x00


	//----- nvinfo : EIATTR_KPARAM_INFO
	.align		4
.L_39:
        /*0038*/ 	.byte	0x04, 0x17
        /*003a*/ 	.short	(.L_41 - .L_40)
.L_40:
        /*003c*/ 	.word	0x00000000
        /*0040*/ 	.short	0x0002
        /*0042*/ 	.short	0x0010
        /*0044*/ 	.byte	0x00, 0xf5, 0x21, 0x00


	//----- nvinfo : EIATTR_KPARAM_INFO
	.align		4
.L_41:
        /*0048*/ 	.byte	0x04, 0x17
        /*004a*/ 	.short	(.L_43 - .L_42)
.L_42:
        /*004c*/ 	.word	0x00000000
        /*0050*/ 	.short	0x0001
        /*0052*/ 	.short	0x0008
        /*0054*/ 	.byte	0x00, 0xf5, 0x21, 0x00


	//----- nvinfo : EIATTR_KPARAM_INFO
	.align		4
.L_43:
        /*0058*/ 	.byte	0x04, 0x17
        /*005a*/ 	.short	(.L_45 - .L_44)
.L_44:
        /*005c*/ 	.word	0x00000000
        /*0060*/ 	.short	0x0000
        /*0062*/ 	.short	0x0000
        /*0064*/ 	.byte	0x00, 0xf5, 0x21, 0x00


	//----- nvinfo : EIATTR_SPARSE_MMA_MASK
	.align		4
.L_45:
        /*0068*/ 	.byte	0x03, 0x50
        /*006a*/ 	.short	0x0000


	//----- nvinfo : EIATTR_MAXREG_COUNT
	.align		4
        /*006c*/ 	.byte	0x03, 0x1b
        /*006e*/ 	.short	0x00ff


	//----- nvinfo : EIATTR_NUM_BARRIERS
	.align		4
        /*0070*/ 	.byte	0x02, 0x4c
        /*0072*/ 	.byte	0x01
	.zero		1


	//----- nvinfo : EIATTR_MERCURY_ISA_VERSION
	.align		4
        /*0074*/ 	.byte	0x03, 0x5f
        /*0076*/ 	.short	0x0101


	//----- nvinfo : EIATTR_INT_WARP_WIDE_INSTR_OFFSETS
	.align		4
        /*0078*/ 	.byte	0x04, 0x31
        /*007a*/ 	.short	(.L_47 - .L_46)


	//   ....[0]....
.L_46:
        /*007c*/ 	.word	0x000001f0


	//   ....[1]....
        /*0080*/ 	.word	0x000002a0


	//----- nvinfo : EIATTR_VRC_CTA_INIT_COUNT
	.align		4
.L_47:
        /*0084*/ 	.byte	0x02, 0x4a
	.zero		1
	.zero		1


	//----- nvinfo : EIATTR_EXIT_INSTR_OFFSETS
	.align		4
        /*0088*/ 	.byte	0x04, 0x1c
        /*008a*/ 	.short	(.L_49 - .L_48)


	//   ....[0]....
.L_48:
        /*008c*/ 	.word	0x00000040


	//   ....[1]....
        /*0090*/ 	.word	0x000010f0


	//   ....[2]....
        /*0094*/ 	.word	0x00002ce0


	//   ....[3]....
        /*0098*/ 	.word	0x00002d00


	//   ....[4]....
        /*009c*/ 	.word	0x00002fd0


	//   ....[5]....
        /*00a0*/ 	.word	0x00003140


	//----- nvinfo : EIATTR_CRS_STACK_SIZE
	.align		4
.L_49:
        /*00a4*/ 	.byte	0x04, 0x1e
        /*00a6*/ 	.short	(.L_51 - .L_50)
.L_50:
        /*00a8*/ 	.word	0x00000000


	//----- nvinfo : EIATTR_CBANK_PARAM_SIZE
	.align		4
.L_51:
        /*00ac*/ 	.byte	0x03, 0x19
        /*00ae*/ 	.short	0x0024


	//----- nvinfo : EIATTR_PARAM_CBANK
	.align		4
        /*00b0*/ 	.byte	0x04, 0x0a
        /*00b2*/ 	.short	(.L_53 - .L_52)
	.align		4
.L_52:
        /*00b4*/ 	.word	index@(.nv.constant0.crowding_distance_kernel)
        /*00b8*/ 	.short	0x0380
        /*00ba*/ 	.short	0x0024


	//----- nvinfo : EIATTR_SW_WAR
	.align		4
.L_53:
        /*00bc*/ 	.byte	0x04, 0x36
        /*00be*/ 	.short	(.L_55 - .L_54)
.L_54:
        /*00c0*/ 	.word	0x00000008
.L_55:


//--------------------- .nv.callgraph             --------------------------
	.section	.nv.callgraph,"",@"SHT_CUDA_CALLGRAPH"
	.align	4
	.sectionentsize	8
	.align		4
        /*0000*/ 	.word	0x00000000
	.align		4
        /*0004*/ 	.word	0xffffffff
	.align		4
        /*0008*/ 	.word	0x00000000
	.align		4
        /*000c*/ 	.word	0xfffffffe
	.align		4
        /*0010*/ 	.word	0x00000000
	.align		4
        /*0014*/ 	.word	0xfffffffd
	.align		4
        /*0018*/ 	.word	0x00000000
	.align		4
        /*001c*/ 	.word	0xfffffffc


//--------------------- .text.max_rank_kernel     --------------------------
	.section	.text.max_rank_kernel,"ax",@progbits
	.align	128
        .global         max_rank_kernel
        .type           max_rank_kernel,@function
        .size           max_rank_kernel,(.L_x_96 - max_rank_kernel)
        .other          max_rank_kernel,@"STO_CUDA_ENTRY STV_DEFAULT"
max_rank_kernel:
.text.max_rank_kernel:
[----:B------:R-:W-:Y:S01]  /*0000*/  LDC R1, c[0x0][0x37c] ;  /* 0x0000df00ff017b82 */ /* 0x000fe20000000800 */
[----:B------:R-:W0:Y:S01]  /*0010*/  S2R R7, SR_TID.X ;  /* 0x0000000000077919 */ /* 0x000e220000002100 */
[----:B------:R-:W1:Y:S01]  /*0020*/  LDCU UR5, c[0x0][0x390] ;  /* 0x00007200ff0577ac */ /* 0x000e620008000800 */
[----:B------:R-:W-:Y:S01]  /*0030*/  BSSY.RECONVERGENT B0, `(.L_x_0) ;  /* 0x000001b000007945 */ /* 0x000fe20003800200 */
[----:B------:R-:W2:Y:S01]  /*0040*/  LDCU.64 UR6, c[0x0][0x358] ;  /* 0x00006b00ff0677ac */ /* 0x000ea20008000a00 */
[C---:B0-----:R-:W-:Y:S02]  /*0050*/  ISETP.NE.AND P0, PT, R7.reuse, RZ, PT ;  /* 0x000000ff0700720c */ /* 0x041fe40003f05270 */
[----:B-1----:R-:W-:-:S11]  /*0060*/  ISETP.GE.AND P1, PT, R7, UR5, PT ;  /* 0x0000000507007c0c */ /* 0x002fd6000bf26270 */
[----:B------:R-:W0:Y:S01]  /*0070*/  @!P0 S2R R3, SR_CgaCtaId ;  /* 0x0000000000038919 */ /* 0x000e220000008800 */
[----:B------:R-:W-:-:S04]  /*0080*/  @!P0 MOV R0, 0x400 ;  /* 0x0000040000008802 */ /* 0x000fc80000000f00 */
[----:B0-----:R-:W-:-:S05]  /*0090*/  @!P0 LEA R0, R3, R0, 0x18 ;  /* 0x0000000003008211 */ /* 0x001fca00078ec0ff */
[----:B------:R0:W-:Y:S01]  /*00a0*/  @!P0 STS [R0], RZ ;  /* 0x000000ff00008388 */ /* 0x0001e20000000800 */
[----:B------:R-:W-:Y:S06]  /*00b0*/  BAR.SYNC.DEFER_BLOCKING 0x0 ;  /* 0x0000000000007b1d */ /* 0x000fec0000010000 */
[----:B--2---:R-:W-:Y:S05]  /*00c0*/  @P1 BRA `(.L_x_1) ;  /* 0x0000000000441947 */ /* 0x004fea0003800000 */
[----:B------:R-:W1:Y:S01]  /*00d0*/  S2R R3, SR_CgaCtaId ;  /* 0x0000000000037919 */ /* 0x000e620000008800 */
[----:B0-----:R-:W0:Y:S01]  /*00e0*/  LDC R0, c[0x0][0x360] ;  /* 0x0000d800ff007b82 */ /* 0x001e220000000800 */
[----:B------:R-:W-:-:S07]  /*00f0*/  MOV R2, 0x400 ;  /* 0x0000040000027802 */ /* 0x000fce0000000f00 */
[----:B------:R-:W2:Y:S01]  /*0100*/  LDC.64 R4, c[0x0][0x380] ;  /* 0x0000e000ff047b82 */ /* 0x000ea20000000a00 */
[----:B-1----:R-:W-:-:S07]  /*0110*/  LEA R9, R3, R2, 0x18 ;  /* 0x0000000203097211 */ /* 0x002fce00078ec0ff */
.L_x_2:
[----:B--2---:R-:W-:-:S06]  /*0120*/  IMAD.WIDE R2, R7, 0x4, R4 ;  /* 0x0000000407027825 */ /* 0x004fcc00078e0204 */
[----:B------:R-:W2:Y:S01]  /*0130*/  LDG.E R2, desc[UR6][R2.64] ;  /* 0x0000000602027981 */ /* 0x000ea2000c1e1900 */
[----:B------:R-:W-:Y:S01]  /*0140*/  VOTEU.ANY UR4, UPT, PT ;  /* 0x0000000000047886 */ /* 0x000fe200038e0100 */
[----:B0-----:R-:W-:Y:S01]  /*0150*/  IMAD.IADD R7, R0, 0x1, R7 ;  /* 0x0000000100077824 */ /* 0x001fe200078e0207 */
[----:B------:R-:W-:Y:S01]  /*0160*/  UFLO.U32 UR4, UR4 ;  /* 0x00000004000472bd */ /* 0x000fe200080e0000 */
[----:B------:R-:W0:Y:S05]  /*0170*/  S2R R6, SR_LANEID ;  /* 0x0000000000067919 */ /* 0x000e2a0000000000 */
[----:B0-----:R-:W-:Y:S02]  /*0180*/  ISETP.EQ.U32.AND P1, PT, R6, UR4, PT ;  /* 0x0000000406007c0c */ /* 0x001fe4000bf22070 */
[----:B--2---:R-:W-:-:S13]  /*0190*/  CREDUX.MAX.S32 UR8, R2 ;  /* 0x00000000020872cc */ /* 0x004fda0000000200 */
[----:B------:R-:W-:-:S05]  /*01a0*/  IMAD.U32 R6, RZ, RZ, UR8 ;  /* 0x00000008ff067e24 */ /* 0x000fca000f8e00ff */
[----:B------:R1:W-:Y:S01]  /*01b0*/  @P1 ATOMS.MAX.S32 RZ, [R9], R6 ;  /* 0x0000000609ff138c */ /* 0x0003e20001000200 */
[----:B------:R-:W-:-:S13]  /*01c0*/  ISETP.GE.AND P1, PT, R7, UR5, PT ;  /* 0x0000000507007c0c */ /* 0x000fda000bf26270 */
[----:B-1----:R-:W-:Y:S05]  /*01d0*/  @!P1 BRA `(.L_x_2) ;  /* 0xfffffffc00d09947 */ /* 0x002fea000383ffff */
.L_x_1:
[----:B------:R-:W-:Y:S05]  /*01e0*/  BSYNC.RECONVERGENT B0 ;  /* 0x0000000000007941 */ /* 0x000fea0003800200 */
.L_x_0:
[----:B------:R-:W-:Y:S06]  /*01f0*/  BAR.SYNC.DEFER_BLOCKING 0x0 ;  /* 0x0000000000007b1d */ /* 0x000fec0000010000 */
[----:B------:R-:W-:Y:S05]  /*0200*/  @P0 EXIT ;  /* 0x000000000000094d */ /* 0x000fea0003800000 */
[----:B------:R-:W1:Y:S01]  /*0210*/  S2UR UR5, SR_CgaCtaId ;  /* 0x00000000000579c3 */ /* 0x000e620000008800 */
[----:B------:R-:W-:-:S07]  /*0220*/  UMOV UR4, 0x400 ;  /* 0x0000040000047882 */ /* 0x000fce0000000000 */
[----:B------:R-:W2:Y:S01]  /*0230*/  LDC.64 R2, c[0x0][0x388] ;  /* 0x0000e200ff027b82 */ /* 0x000ea20000000a00 */
[----:B-1----:R-:W-:-:S09]  /*0240*/  ULEA UR4, UR5, UR4, 0x18 ;  /* 0x0000000405047291 */ /* 0x002fd2000f8ec0ff */
[----:B------:R-:W2:Y:S04]  /*0250*/  LDS R5, [UR4] ;  /* 0x00000004ff057984 */ /* 0x000ea80008000800 */
[----:B--2---:R-:W-:Y:S01]  /*0260*/  REDG.E.MAX.S32.STRONG.GPU desc[UR6][R2.64], R5 ;  /* 0x000000050200798e */ /* 0x004fe2000d12e306 */
[----:B------:R-:W-:Y:S05]  /*0270*/  EXIT ;  /* 0x000000000000794d */ /* 0x000fea0003800000 */
.L_x_3:
[----:B------:R-:W-:-:S00]  /*0280*/  BRA `(.L_x_3) ;  /* 0xfffffffc00fc7947 */ /* 0x000fc0000383ffff */
[----:B------:R-:W-:-:S00]  /*0290*/  NOP ;  /* 0x0000000000007918 */ /* 0x000fc00000000000 */
        /* <DEDUP_REMOVED lines=14> */
.L_x_96:


//--------------------- .text.crowding_distance_kernel --------------------------
	.section	.text.crowding_distance_kernel,"ax",@progbits
	.align	128
        .global         crowding_distance_kernel
        .type           crowding_distance_kernel,@function
        .size           crowding_distance_kernel,(.L_x_95 - crowding_distance_kernel)
        .other          crowding_distance_kernel,@"STO_CUDA_ENTRY STV_DEFAULT"
crowding_distance_kernel:
.text.crowding_distance_kernel:
[----:B------:R-:W-:Y:S08]  /*0000*/  LDC R1, c[0x0][0x37c] ;  /* 0x0000df00ff017b82 */ /* 0x000ff00000000800 */
[----:B------:R-:W0:Y:S08]  /*0010*/  S2UR UR6, SR_CTAID.X ;  /* 0x00000000000679c3 */ /* 0x000e300000002500 */
[----:B------:R-:W0:Y:S02]  /*0020*/  LDC R0, c[0x0][0x3a0] ;  /* 0x0000e800ff007b82 */ /* 0x000e240000000800 */
[----:B0-----:R-:W-:-:S13]  /*0030*/  ISETP.LE.AND P0, PT, R0, UR6, PT ;  /* 0x0000000600007c0c */ /* 0x001fda000bf03270 */
[----:B------:R-:W-:Y:S05]  /*0040*/  @P0 EXIT ;  /* 0x000000000000094d */ /* 0x000fea0003800000 */
[----:B------:R-:W0:Y:S01]  /*0050*/  S2R R21, SR_TID.X ;  /* 0x0000000000157919 */ /* 0x000e220000002100 */
[----:B------:R-:W1:Y:S01]  /*0060*/  LDCU UR4, c[0x0][0x398] ;  /* 0x00007300ff0477ac */ /* 0x000e620008000800 */
[----:B------:R-:W2:Y:S01]  /*0070*/  LDCU.64 UR10, c[0x0][0x358] ;  /* 0x00006b00ff0a77ac */ /* 0x000ea20008000a00 */
[----:B------:R-:W3:Y:S01]  /*0080*/  LDCU UR8, c[0x0][0x398] ;  /* 0x00007300ff0877ac */ /* 0x000ee20008000800 */
[----:B0-----:R-:W-:-:S13]  /*0090*/  ISETP.NE.AND P0, PT, R21, RZ, PT ;  /* 0x000000ff1500720c */ /* 0x001fda0003f05270 */
[----:B------:R-:W0:Y:S01]  /*00a0*/  @!P0 S2R R3, SR_CgaCtaId ;  /* 0x0000000000038919 */ /* 0x000e220000008800 */
[----:B------:R-:W-:-:S04]  /*00b0*/  @!P0 MOV R0, 0x400 ;  /* 0x0000040000008802 */ /* 0x000fc80000000f00 */
[----:B0-----:R-:W-:-:S05]  /*00c0*/  @!P0 LEA R0, R3, R0, 0x18 ;  /* 0x0000000003008211 */ /* 0x001fca00078ec0ff */
[----:B------:R0:W-:Y:S01]  /*00d0*/  @!P0 STS [R0+0x2000], RZ ;  /* 0x002000ff00008388 */ /* 0x0001e20000000800 */
[----:B------:R-:W-:Y:S01]  /*00e0*/  BAR.SYNC.DEFER_BLOCKING 0x0 ;  /* 0x0000000000007b1d */ /* 0x000fe20000010000 */
[----:B-1----:R-:W-:-:S13]  /*00f0*/  ISETP.GE.AND P0, PT, R21, UR4, PT ;  /* 0x0000000415007c0c */ /* 0x002fda000bf06270 */
[----:B0-23--:R-:W-:Y:S05]  /*0100*/  @P0 BRA `(.L_x_4) ;  /* 0x0000000000880947 */ /* 0x00dfea0003800000 */
[----:B------:R-:W0:Y:S01]  /*0110*/  S2R R5, SR_CgaCtaId ;  /* 0x0000000000057919 */ /* 0x000e220000008800 */
[----:B------:R-:W1:Y:S01]  /*0120*/  LDC R6, c[0x0][0x360] ;  /* 0x0000d800ff067b82 */ /* 0x000e620000000800 */
[----:B------:R-:W-:Y:S01]  /*0130*/  MOV R0, 0x400 ;  /* 0x0000040000007802 */ /* 0x000fe20000000f00 */
[----:B------:R-:W-:-:S06]  /*0140*/  IMAD.MOV.U32 R7, RZ, RZ, R21 ;  /* 0x000000ffff077224 */ /* 0x000fcc00078e0015 */
[----:B------:R-:W2:Y:S01]  /*0150*/  LDC.64 R2, c[0x0][0x388] ;  /* 0x0000e200ff027b82 */ /* 0x000ea20000000a00 */
[----:B0-----:R-:W-:-:S07]  /*0160*/  LEA R11, R5, R0, 0x18 ;  /* 0x00000000050b7211 */ /* 0x001fce00078ec0ff */
.L_x_7:
[----:B--2---:R-:W-:-:S06]  /*0170*/  IMAD.WIDE R4, R7, 0x4, R2 ;  /* 0x0000000407047825 */ /* 0x004fcc00078e0202 */
[----:B------:R-:W2:Y:S01]  /*0180*/  LDG.E.CONSTANT R4, desc[UR10][R4.64] ;  /* 0x0000000a04047981 */ /* 0x000ea2000c1e9900 */
[----:B------:R-:W-:Y:S05]  /*0190*/  YIELD ;  /* 0x0000000000007946 */ /* 0x000fea0003800000 */
[----:B------:R-:W-:Y:S01]  /*01a0*/  BSSY.RECONVERGENT B0, `(.L_x_5) ;  /* 0x0000015000007945 */ /* 0x000fe20003800200 */
[----:B--2---:R-:W-:-:S13]  /*01b0*/  ISETP.NE.AND P0, PT, R4, UR6, PT ;  /* 0x0000000604007c0c */ /* 0x004fda000bf05270 */
[----:B------:R-:W-:Y:S05]  /*01c0*/  @P0 BRA `(.L_x_6) ;  /* 0x0000000000480947 */ /* 0x000fea0003800000 */
[----:B------:R-:W0:Y:S01]  /*01d0*/  S2R R0, SR_LANEID ;  /* 0x0000000000007919 */ /* 0x000e220000000000 */
[----:B------:R-:W2:Y:S01]  /*01e0*/  S2UR UR5, SR_CgaCtaId ;  /* 0x00000000000579c3 */ /* 0x000ea20000008800 */
[----:B------:R-:W-:Y:S01]  /*01f0*/  VOTEU.ANY UR7, UPT, PT ;  /* 0x0000000000077886 */ /* 0x000fe200038e0100 */
[----:B------:R-:W-:Y:S01]  /*0200*/  UMOV UR4, 0x400 ;  /* 0x0000040000047882 */ /* 0x000fe20000000000 */
[----:B------:R-:W0:Y:S01]  /*0210*/  FLO.U32 R5, UR7 ;  /* 0x0000000700057d00 */ /* 0x000e2200080e0000 */
[----:B------:R-:W-:Y:S01]  /*0220*/  UIADD3 UR4, UPT, UPT, UR4, 0x2000, URZ ;  /* 0x0000200004047890 */ /* 0x000fe2000fffe0ff */
[----:B------:R-:W3:Y:S06]  /*0230*/  S2R R8, SR_LTMASK ;  /* 0x0000000000087919 */ /* 0x000eec0000003900 */
[----:B------:R-:W4:Y:S01]  /*0240*/  POPC R4, UR7 ;  /* 0x0000000700047d09 */ /* 0x000f220008000000 */
[----:B--2---:R-:W-:Y:S01]  /*0250*/  ULEA UR4, UR5, UR4, 0x18 ;  /* 0x0000000405047291 */ /* 0x004fe2000f8ec0ff */
[----:B0-----:R-:W-:-:S02]  /*0260*/  ISETP.EQ.U32.AND P0, PT, R5, R0, PT ;  /* 0x000000000500720c */ /* 0x001fc40003f02070 */
[----:B---3--:R-:W-:-:S04]  /*0270*/  LOP3.LUT R8, R8, UR7, RZ, 0xc0, !PT ;  /* 0x0000000708087c12 */ /* 0x008fc8000f8ec0ff */
[----:B------:R-:W0:Y:S07]  /*0280*/  POPC R9, R8 ;  /* 0x0000000800097309 */ /* 0x000e2e0000000000 */
[----:B----4-:R-:W2:Y:S04]  /*0290*/  @P0 ATOMS.ADD R4, [UR4], R4 ;  /* 0x00000004ff04098c */ /* 0x010ea80008000004 */
[----:B--2---:R-:W0:Y:S02]  /*02a0*/  SHFL.IDX PT, R0, R4, R5, 0x1f ;  /* 0x00001f0504007589 */ /* 0x004e2400000e0000 */
[----:B0-----:R-:W-:-:S05]  /*02b0*/  IMAD.IADD R0, R0, 0x1, R9 ;  /* 0x0000000100007824 */ /* 0x001fca00078e0209 */
[----:B------:R-:W-:-:S13]  /*02c0*/  ISETP.GT.AND P0, PT, R0, 0x3ff, PT ;  /* 0x000003ff0000780c */ /* 0x000fda0003f04270 */
[----:B------:R-:W-:-:S05]  /*02d0*/  @!P0 IMAD R0, R0, 0x4, R11 ;  /* 0x0000000400008824 */ /* 0x000fca00078e020b */
[----:B------:R0:W-:Y:S02]  /*02e0*/  @!P0 STS [R0], R7 ;  /* 0x0000000700008388 */ /* 0x0001e40000000800 */
.L_x_6:
[----:B------:R-:W-:Y:S05]  /*02f0*/  BSYNC.RECONVERGENT B0 ;  /* 0x0000000000007941 */ /* 0x000fea0003800200 */
.L_x_5:
[----:B01----:R-:W-:-:S05]  /*0300*/  IMAD.IADD R7, R6, 0x1, R7 ;  /* 0x0000000106077824 */ /* 0x003fca00078e0207 */
[----:B------:R-:W-:-:S13]  /*0310*/  ISETP.GE.AND P0, PT, R7, UR8, PT ;  /* 0x0000000807007c0c */ /* 0x000fda000bf06270 */
[----:B------:R-:W-:Y:S05]  /*0320*/  @!P0 BRA `(.L_x_7) ;  /* 0xfffffffc00908947 */ /* 0x000fea000383ffff */
.L_x_4:
[----:B------:R-:W-:Y:S05]  /*0330*/  WARPSYNC.ALL ;  /* 0x0000000000007948 */ /* 0x000fea0003800000 */
[----:B------:R-:W0:Y:S08]  /*0340*/  S2UR UR5, SR_CgaCtaId ;  /* 0x00000000000579c3 */ /* 0x000e300000008800 */
[----:B------:R-:W-:Y:S06]  /*0350*/  BAR.SYNC.DEFER_BLOCKING 0x0 ;  /* 0x0000000000007b1d */ /* 0x000fec0000010000 */
[----:B------:R-:W-:-:S02]  /*0360*/  UMOV UR4, 0x400 ;  /* 0x0000040000047882 */ /* 0x000fc40000000000 */
[----:B0-----:R-:W-:-:S06]  /*0370*/  ULEA UR4, UR5, UR4, 0x18 ;  /* 0x0000000405047291 */ /* 0x001fcc000f8ec0ff */
[----:B------:R-:W-:-:S03]  /*0380*/  LEA R20, R21, UR4, 0x2 ;  /* 0x0000000415147c11 */ /* 0x000fc6000f8e10ff */
[----:B------:R-:W0:Y:S02]  /*0390*/  LDS R0, [UR4+0x2000] ;  /* 0x00200004ff007984 */ /* 0x000e240008000800 */
[----:B0-----:R-:W-:-:S13]  /*03a0*/  R2UR UR12, R0 ;  /* 0x00000000000c72ca */ /* 0x001fda00000e0000 */
[----:B------:R-:W-:-:S04]  /*03b0*/  UISETP.LT.AND UP0, UPT, UR12, 0x400, UPT ;  /* 0x000004000c00788c */ /* 0x000fc8000bf01270 */
[----:B------:R-:W-:Y:S02]  /*03c0*/  USEL UR13, UR12, 0x400, UP0 ;  /* 0x000004000c0d7887 */ /* 0x000fe40008000000 */
[----:B------:R-:W-:-:S09]  /*03d0*/  UISETP.GE.AND UP0, UPT, UR12, 0x1, UPT ;  /* 0x000000010c00788c */ /* 0x000fd2000bf06270 */
[----:B------:R-:W-:Y:S05]  /*03e0*/  BRA.U !UP0, `(.L_x_8) ;  /* 0x0000000908147547 */ /* 0x000fea000b800000 */
[----:B------:R-:W0:Y:S01]  /*03f0*/  LDC R0, c[0x0][0x360] ;  /* 0x0000d800ff007b82 */ /* 0x000e220000000800 */
[----:B------:R-:W-:Y:S01]  /*0400*/  UIADD3 UR5, UPT, UPT, UR13, -0x1, URZ ;  /* 0xffffffff0d057890 */ /* 0x000fe2000fffe0ff */
[----:B0-----:R-:W0:Y:S01]  /*0410*/  I2F.U32.RP R7, R0 ;  /* 0x0000000000077306 */ /* 0x001e220000209000 */
[----:B------:R-:W-:Y:S01]  /*0420*/  IMAD.IADD R3, R21, 0x1, R0 ;  /* 0x0000000115037824 */ /* 0x000fe200078e0200 */
[----:B------:R-:W-:-:S04]  /*0430*/  ISETP.NE.U32.AND P2, PT, R0, RZ, PT ;  /* 0x000000ff0000720c */ /* 0x000fc80003f45070 */
[C---:B------:R-:W-:Y:S02]  /*0440*/  ISETP.GE.AND P0, PT, R3.reuse, UR5, PT ;  /* 0x0000000503007c0c */ /* 0x040fe4000bf06270 */
[----:B------:R-:W-:Y:S02]  /*0450*/  VIMNMX R2, PT, PT, R3, UR5, !PT ;  /* 0x0000000503027c48 */ /* 0x000fe4000ffe0100 */
[----:B------:R-:W-:Y:S01]  /*0460*/  SEL R6, RZ, 0x1, P0 ;  /* 0x00000001ff067807 */ /* 0x000fe20000000000 */
[----:B0-----:R-:W0:Y:S02]  /*0470*/  MUFU.RCP R7, R7 ;  /* 0x0000000700077308 */ /* 0x001e240000001000 */
[----:B0-----:R-:W-:Y:S01]  /*0480*/  IADD3 R4, PT, PT, R7, 0xffffffe, RZ ;  /* 0x0ffffffe07047810 */ /* 0x001fe20007ffe0ff */
[----:B------:R-:W-:-:S05]  /*0490*/  IMAD.IADD R7, R3, 0x1, R0 ;  /* 0x0000000103077824 */ /* 0x000fca00078e0200 */
[----:B------:R0:W1:Y:S02]  /*04a0*/  F2I.FTZ.U32.TRUNC.NTZ R5, R4 ;  /* 0x0000000400057305 */ /* 0x000064000021f000 */
[----:B0-----:R-:W-:Y:S02]  /*04b0*/  IMAD.MOV.U32 R4, RZ, RZ, RZ ;  /* 0x000000ffff047224 */ /* 0x001fe400078e00ff */
[----:B-1----:R-:W-:-:S04]  /*04c0*/  IMAD.MOV R9, RZ, RZ, -R5 ;  /* 0x000000ffff097224 */ /* 0x002fc800078e0a05 */
[----:B------:R-:W-:-:S04]  /*04d0*/  IMAD R9, R9, R0, RZ ;  /* 0x0000000009097224 */ /* 0x000fc800078e02ff */
[----:B------:R-:W-:Y:S01]  /*04e0*/  IMAD.HI.U32 R8, R5, R9, R4 ;  /* 0x0000000905087227 */ /* 0x000fe200078e0004 */
[----:B------:R-:W-:-:S05]  /*04f0*/  IADD3 R5, PT, PT, R2, -R3, -R6 ;  /* 0x8000000302057210 */ /* 0x000fca0007ffe806 */
[----:B------:R-:W-:-:S04]  /*0500*/  IMAD.HI.U32 R9, R8, R5, RZ ;  /* 0x0000000508097227 */ /* 0x000fc800078e00ff */
[----:B------:R-:W-:Y:S02]  /*0510*/  IMAD.MOV R2, RZ, RZ, -R9 ;  /* 0x000000ffff027224 */ /* 0x000fe400078e0a09 */
[----:B------:R-:W-:Y:S02]  /*0520*/  IMAD.IADD R8, R7, 0x1, R0 ;  /* 0x0000000107087824 */ /* 0x000fe400078e0200 */
[----:B------:R-:W-:-:S05]  /*0530*/  IMAD R5, R0, R2, R5 ;  /* 0x0000000200057224 */ /* 0x000fca00078e0205 */
[----:B------:R-:W-:-:S13]  /*0540*/  ISETP.GE.U32.AND P0, PT, R5, R0, PT ;  /* 0x000000000500720c */ /* 0x000fda0003f06070 */
[----:B------:R-:W-:Y:S01]  /*0550*/  @P0 IADD3 R5, PT, PT, R5, -R0, RZ ;  /* 0x8000000005050210 */ /* 0x000fe20007ffe0ff */
[----:B------:R-:W-:-:S03]  /*0560*/  @P0 VIADD R9, R9, 0x1 ;  /* 0x0000000109090836 */ /* 0x000fc60000000000 */
[----:B------:R-:W-:Y:S01]  /*0570*/  ISETP.GE.U32.AND P1, PT, R5, R0, PT ;  /* 0x000000000500720c */ /* 0x000fe20003f26070 */
[----:B------:R-:W-:-:S12]  /*0580*/  IMAD R5, R0, 0x4, R20 ;  /* 0x0000000400057824 */ /* 0x000fd800078e0214 */
[----:B------:R-:W-:Y:S01]  /*0590*/  @P1 VIADD R9, R9, 0x1 ;  /* 0x0000000109091836 */ /* 0x000fe20000000000 */
[----:B------:R-:W-:-:S04]  /*05a0*/  @!P2 LOP3.LUT R9, RZ, R0, RZ, 0x33, !PT ;  /* 0x00000000ff09a212 */ /* 0x000fc800078e33ff */
[----:B------:R-:W-:Y:S01]  /*05b0*/  IADD3 R2, PT, PT, R6, R9, RZ ;  /* 0x0000000906027210 */ /* 0x000fe20007ffe0ff */
[----:B------:R-:W-:-:S03]  /*05c0*/  IMAD R6, R0, 0x4, R5 ;  /* 0x0000000400067824 */ /* 0x000fc600078e0205 */
[----:B------:R-:W-:-:S07]  /*05d0*/  LOP3.LUT R12, R2, 0x3, RZ, 0xc0, !PT ;  /* 0x00000003020c7812 */ /* 0x000fce00078ec0ff */
.L_x_26:
[----:B------:R-:W-:Y:S01]  /*05e0*/  ISETP.GE.AND P0, PT, R21, UR5, PT ;  /* 0x0000000515007c0c */ /* 0x000fe2000bf06270 */
[----:B------:R-:W-:-:S12]  /*05f0*/  BSSY.RECONVERGENT B0, `(.L_x_9) ;  /* 0x0000060000007945 */ /* 0x000fd80003800200 */
[----:B0-----:R-:W-:Y:S05]  /*0600*/  @P0 BRA `(.L_x_10) ;  /* 0x0000000400780947 */ /* 0x001fea0003800000 */
[----:B------:R-:W-:Y:S01]  /*0610*/  ISETP.NE.AND P0, PT, R12, 0x3, PT ;  /* 0x000000030c00780c */ /* 0x000fe20003f05270 */
[----:B------:R-:W-:Y:S01]  /*0620*/  BSSY.RECONVERGENT B1, `(.L_x_11) ;  /* 0x0000028000017945 */ /* 0x000fe20003800200 */
[----:B------:R-:W-:-:S11]  /*0630*/  IMAD.MOV.U32 R9, RZ, RZ, R21 ;  /* 0x000000ffff097224 */ /* 0x000fd600078e0015 */
[----:B------:R-:W-:Y:S05]  /*0640*/  @!P0 BRA `(.L_x_12) ;  /* 0x0000000000948947 */ /* 0x000fea0003800000 */
[----:B------:R-:W-:Y:S01]  /*0650*/  LOP3.LUT R9, R21, 0x1, R4, 0x48, !PT ;  /* 0x0000000115097812 */ /* 0x000fe200078e4804 */
[----:B------:R-:W-:Y:S01]  /*0660*/  BSSY.RECONVERGENT B2, `(.L_x_13) ;  /* 0x0000009000027945 */ /* 0x000fe20003800200 */
[----:B------:R-:W-:Y:S02]  /*0670*/  ISETP.NE.AND P1, PT, R12, RZ, PT ;  /* 0x000000ff0c00720c */ /* 0x000fe40003f25270 */
[----:B------:R-:W-:-:S13]  /*0680*/  ISETP.NE.U32.AND P0, PT, R9, 0x1, PT ;  /* 0x000000010900780c */ /* 0x000fda0003f05070 */
[----:B------:R-:W-:Y:S05]  /*0690*/  @!P0 BRA `(.L_x_14) ;  /* 0x0000000000148947 */ /* 0x000fea0003800000 */
[----:B------:R-:W-:Y:S04]  /*06a0*/  LDS R9, [R20] ;  /* 0x0000000014097984 */ /* 0x000fe80000000800 */
[----:B------:R-:W0:Y:S02]  /*06b0*/  LDS R10, [R20+0x4] ;  /* 0x00000400140a7984 */ /* 0x000e240000000800 */
[----:B0-----:R-:W-:-:S13]  /*06c0*/  ISETP.GT.AND P0, PT, R9, R10, PT ;  /* 0x0000000a0900720c */ /* 0x001fda0003f04270 */
[----:B------:R0:W-:Y:S04]  /*06d0*/  @P0 STS [R20], R10 ;  /* 0x0000000a14000388 */ /* 0x0001e80000000800 */
[----:B------:R0:W-:Y:S02]  /*06e0*/  @P0 STS [R20+0x4], R9 ;  /* 0x0000040914000388 */ /* 0x0001e40000000800 */
.L_x_14:
[----:B------:R-:W-:Y:S05]  /*06f0*/  BSYNC.RECONVERGENT B2 ;  /* 0x0000000000027941 */ /* 0x000fea0003800200 */
.L_x_13:
[----:B0-----:R-:W-:Y:S01]  /*0700*/  IMAD.MOV.U32 R9, RZ, RZ, R3 ;  /* 0x000000ffff097224 */ /* 0x001fe200078e0003 */
[----:B------:R-:W-:Y:S06]  /*0710*/  @!P1 BRA `(.L_x_12) ;  /* 0x0000000000609947 */ /* 0x000fec0003800000 */
[----:B------:R-:W-:Y:S01]  /*0720*/  LOP3.LUT R9, R3, 0x1, R4, 0x48, !PT ;  /* 0x0000000103097812 */ /* 0x000fe200078e4804 */
[----:B------:R-:W-:Y:S01]  /*0730*/  BSSY.RECONVERGENT B2, `(.L_x_15) ;  /* 0x0000009000027945 */ /* 0x000fe20003800200 */
[----:B------:R-:W-:Y:S02]  /*0740*/  ISETP.NE.AND P1, PT, R12, 0x1, PT ;  /* 0x000000010c00780c */ /* 0x000fe40003f25270 */
[----:B------:R-:W-:-:S13]  /*0750*/  ISETP.NE.U32.AND P0, PT, R9, 0x1, PT ;  /* 0x000000010900780c */ /* 0x000fda0003f05070 */
[----:B------:R-:W-:Y:S05]  /*0760*/  @!P0 BRA `(.L_x_16) ;  /* 0x0000000000148947 */ /* 0x000fea0003800000 */
[----:B------:R-:W-:Y:S04]  /*0770*/  LDS R10, [R5] ;  /* 0x00000000050a7984 */ /* 0x000fe80000000800 */
[----:B------:R-:W0:Y:S02]  /*0780*/  LDS R9, [R5+0x4] ;  /* 0x0000040005097984 */ /* 0x000e240000000800 */
[----:B0-----:R-:W-:-:S13]  /*0790*/  ISETP.GT.AND P0, PT, R10, R9, PT ;  /* 0x000000090a00720c */ /* 0x001fda0003f04270 */
[----:B------:R0:W-:Y:S04]  /*07a0*/  @P0 STS [R5], R9 ;  /* 0x0000000905000388 */ /* 0x0001e80000000800 */
[----:B------:R0:W-:Y:S02]  /*07b0*/  @P0 STS [R5+0x4], R10 ;  /* 0x0000040a05000388 */ /* 0x0001e40000000800 */
.L_x_16:
[----:B------:R-:W-:Y:S05]  /*07c0*/  BSYNC.RECONVERGENT B2 ;  /* 0x0000000000027941 */ /* 0x000fea0003800200 */
.L_x_15:
[----:B0-----:R-:W-:Y:S01]  /*07d0*/  MOV R9, R7 ;  /* 0x0000000700097202 */ /* 0x001fe20000000f00 */
[----:B------:R-:W-:Y:S06]  /*07e0*/  @!P1 BRA `(.L_x_12) ;  /* 0x00000000002c9947 */ /* 0x000fec0003800000 */
[----:B------:R-:W-:-:S04]  /*07f0*/  LOP3.LUT R9, R7, 0x1, R4, 0x48, !PT ;  /* 0x0000000107097812 */ /* 0x000fc800078e4804 */
[----:B------:R-:W-:Y:S01]  /*0800*/  ISETP.NE.U32.AND P0, PT, R9, 0x1, PT ;  /* 0x000000010900780c */ /* 0x000fe20003f05070 */
[----:B------:R-:W-:-:S12]  /*0810*/  IMAD.MOV.U32 R9, RZ, RZ, R8 ;  /* 0x000000ffff097224 */ /* 0x000fd800078e0008 */
[----:B------:R-:W-:Y:S05]  /*0820*/  @!P0 BRA `(.L_x_12) ;  /* 0x00000000001c8947 */ /* 0x000fea0003800000 */
[----:B------:R-:W-:Y:S01]  /*0830*/  LDS R11, [R6] ;  /* 0x00000000060b7984 */ /* 0x000fe20000000800 */
[----:B------:R-:W-:-:S03]  /*0840*/  IMAD.MOV.U32 R9, RZ, RZ, R8 ;  /* 0x000000ffff097224 */ /* 0x000fc600078e0008 */
[----:B------:R-:W0:Y:S02]  /*0850*/  LDS R10, [R6+0x4] ;  /* 0x00000400060a7984 */ /* 0x000e240000000800 */
[----:B0-----:R-:W-:-:S13]  /*0860*/  ISETP.GT.AND P0, PT, R11, R10, PT ;  /* 0x0000000a0b00720c */ /* 0x001fda0003f04270 */
[----:B------:R0:W-:Y:S01]  /*0870*/  @P0 STS [R6], R10 ;  /* 0x0000000a06000388 */ /* 0x0001e20000000800 */
[----:B------:R-:W-:-:S03]  /*0880*/  @P0 IMAD.MOV.U32 R9, RZ, RZ, R8 ;  /* 0x000000ffff090224 */ /* 0x000fc600078e0008 */
[----:B------:R0:W-:Y:S04]  /*0890*/  @P0 STS [R6+0x4], R11 ;  /* 0x0000040b06000388 */ /* 0x0001e80000000800 */
.L_x_12:
[----:B------:R-:W-:Y:S05]  /*08a0*/  BSYNC.RECONVERGENT B1 ;  /* 0x0000000000017941 */ /* 0x000fea0003800200 */
.L_x_11:
[----:B------:R-:W-:-:S13]  /*08b0*/  ISETP.GE.U32.AND P0, PT, R2, 0x3, PT ;  /* 0x000000030200780c */ /* 0x000fda0003f06070 */
[----:B------:R-:W-:Y:S05]  /*08c0*/  @!P0 BRA `(.L_x_10) ;  /* 0x0000000000c88947 */ /* 0x000fea0003800000 */
.L_x_25:
[----:B------:R-:W-:Y:S01]  /*08d0*/  IMAD.IADD R13, R0, 0x1, R9 ;  /* 0x00000001000d7824 */ /* 0x000fe200078e0209 */
[--C-:B0-----:R-:W-:Y:S01]  /*08e0*/  LOP3.LUT R10, R9, 0x1, R4.reuse, 0x48, !PT ;  /* 0x00000001090a7812 */ /* 0x101fe200078e4804 */
[----:B------:R-:W-:Y:S03]  /*08f0*/  BSSY.RECONVERGENT B1, `(.L_x_17) ;  /* 0x0000011000017945 */ /* 0x000fe60003800200 */
[----:B------:R-:W-:Y:S02]  /*0900*/  ISETP.NE.U32.AND P2, PT, R10, 0x1, PT ;  /* 0x000000010a00780c */ /* 0x000fe40003f45070 */
[C---:B------:R-:W-:Y:S02]  /*0910*/  IADD3 R15, PT, PT, R13.reuse, R0, RZ ;  /* 0x000000000d0f7210 */ /* 0x040fe40007ffe0ff */
[--C-:B------:R-:W-:Y:S02]  /*0920*/  LOP3.LUT R11, R13, 0x1, R4.reuse, 0x48, !PT ;  /* 0x000000010d0b7812 */ /* 0x100fe400078e4804 */
[C---:B------:R-:W-:Y:S01]  /*0930*/  LOP3.LUT R14, R15.reuse, 0x1, R4, 0x48, !PT ;  /* 0x000000010f0e7812 */ /* 0x040fe200078e4804 */
[----:B------:R-:W-:Y:S01]  /*0940*/  IMAD.IADD R17, R15, 0x1, R0 ;  /* 0x000000010f117824 */ /* 0x000fe200078e0200 */
[----:B------:R-:W-:-:S02]  /*0950*/  ISETP.NE.U32.AND P3, PT, R11, 0x1, PT ;  /* 0x000000010b00780c */ /* 0x000fc40003f65070 */
[----:B------:R-:W-:Y:S02]  /*0960*/  ISETP.NE.U32.AND P0, PT, R14, 0x1, PT ;  /* 0x000000010e00780c */ /* 0x000fe40003f05070 */
[----:B------:R-:W-:-:S04]  /*0970*/  LOP3.LUT R16, R17, 0x1, R4, 0x48, !PT ;  /* 0x0000000111107812 */ /* 0x000fc800078e4804 */
[----:B------:R-:W-:Y:S01]  /*0980*/  ISETP.NE.U32.AND P1, PT, R16, 0x1, PT ;  /* 0x000000011000780c */ /* 0x000fe20003f25070 */
[----:B------:R-:W-:-:S12]  /*0990*/  @!P2 BRA `(.L_x_18) ;  /* 0x000000000018a947 */ /* 0x000fd80003800000 */
[----:B------:R-:W-:-:S05]  /*09a0*/  LEA R9, R9, UR4, 0x2 ;  /* 0x0000000409097c11 */ /* 0x000fca000f8e10ff */
[----:B------:R-:W-:Y:S04]  /*09b0*/  LDS R10, [R9] ;  /* 0x00000000090a7984 */ /* 0x000fe80000000800 */
[----:B------:R-:W0:Y:S02]  /*09c0*/  LDS R11, [R9+0x4] ;  /* 0x00000400090b7984 */ /* 0x000e240000000800 */
[----:B0-----:R-:W-:-:S13]  /*09d0*/  ISETP.GT.AND P2, PT, R10, R11, PT ;  /* 0x0000000b0a00720c */ /* 0x001fda0003f44270 */
[----:B------:R0:W-:Y:S04]  /*09e0*/  @P2 STS [R9], R11 ;  /* 0x0000000b09002388 */ /* 0x0001e80000000800 */
[----:B------:R0:W-:Y:S02]  /*09f0*/  @P2 STS [R9+0x4], R10 ;  /* 0x0000040a09002388 */ /* 0x0001e40000000800 */
.L_x_18:
[----:B------:R-:W-:Y:S05]  /*0a00*/  BSYNC.RECONVERGENT B1 ;  /* 0x0000000000017941 */ /* 0x000fea0003800200 */
.L_x_17:
[----:B------:R-:W-:Y:S04]  /*0a10*/  BSSY.RECONVERGENT B1, `(.L_x_19) ;  /* 0x0000008000017945 */ /* 0x000fe80003800200 */
[----:B------:R-:W-:Y:S05]  /*0a20*/  @!P3 BRA `(.L_x_20) ;  /* 0x000000000018b947 */ /* 0x000fea0003800000 */
[----:B------:R-:W-:-:S05]  /*0a30*/  LEA R13, R13, UR4, 0x2 ;  /* 0x000000040d0d7c11 */ /* 0x000fca000f8e10ff */
[----:B0-----:R-:W-:Y:S04]  /*0a40*/  LDS R10, [R13] ;  /* 0x000000000d0a7984 */ /* 0x001fe80000000800 */
[----:B------:R-:W0:Y:S02]  /*0a50*/  LDS R9, [R13+0x4] ;  /* 0x000004000d097984 */ /* 0x000e240000000800 */
[----:B0-----:R-:W-:-:S13]  /*0a60*/  ISETP.GT.AND P2, PT, R10, R9, PT ;  /* 0x000000090a00720c */ /* 0x001fda0003f44270 */
[----:B------:R1:W-:Y:S04]  /*0a70*/  @P2 STS [R13], R9 ;  /* 0x000000090d002388 */ /* 0x0003e80000000800 */
[----:B------:R1:W-:Y:S02]  /*0a80*/  @P2 STS [R13+0x4], R10 ;  /* 0x0000040a0d002388 */ /* 0x0003e40000000800 */
.L_x_20:
[----:B------:R-:W-:Y:S05]  /*0a90*/  BSYNC.RECONVERGENT B1 ;  /* 0x0000000000017941 */ /* 0x000fea0003800200 */
.L_x_19:
[----:B------:R-:W-:Y:S04]  /*0aa0*/  BSSY.RECONVERGENT B1, `(.L_x_21) ;  /* 0x0000008000017945 */ /* 0x000fe80003800200 */
[----:B------:R-:W-:Y:S05]  /*0ab0*/  @!P0 BRA `(.L_x_22) ;  /* 0x0000000000188947 */ /* 0x000fea0003800000 */
[----:B------:R-:W-:-:S05]  /*0ac0*/  LEA R15, R15, UR4, 0x2 ;  /* 0x000000040f0f7c11 */ /* 0x000fca000f8e10ff */
[----:B01----:R-:W-:Y:S04]  /*0ad0*/  LDS R10, [R15] ;  /* 0x000000000f0a7984 */ /* 0x003fe80000000800 */
[----:B------:R-:W0:Y:S02]  /*0ae0*/  LDS R9, [R15+0x4] ;  /* 0x000004000f097984 */ /* 0x000e240000000800 */
[----:B0-----:R-:W-:-:S13]  /*0af0*/  ISETP.GT.AND P0, PT, R10, R9, PT ;  /* 0x000000090a00720c */ /* 0x001fda0003f04270 */
[----:B------:R2:W-:Y:S04]  /*0b00*/  @P0 STS [R15], R9 ;  /* 0x000000090f000388 */ /* 0x0005e80000000800 */
[----:B------:R2:W-:Y:S02]  /*0b10*/  @P0 STS [R15+0x4], R10 ;  /* 0x0000040a0f000388 */ /* 0x0005e40000000800 */
.L_x_22:
[----:B------:R-:W-:Y:S05]  /*0b20*/  BSYNC.RECONVERGENT B1 ;  /* 0x0000000000017941 */ /* 0x000fea0003800200 */
.L_x_21:
[----:B------:R-:W-:Y:S04]  /*0b30*/  BSSY.RECONVERGENT B1, `(.L_x_23) ;  /* 0x0000008000017945 */ /* 0x000fe80003800200 */
[----:B------:R-:W-:Y:S05]  /*0b40*/  @!P1 BRA `(.L_x_24) ;  /* 0x0000000000189947 */ /* 0x000fea0003800000 */
[----:B012---:R-:W-:-:S05]  /*0b50*/  LEA R9, R17, UR4, 0x2 ;  /* 0x0000000411097c11 */ /* 0x007fca000f8e10ff */
[----:B------:R-:W-:Y:S04]  /*0b60*/  LDS R10, [R9] ;  /* 0x00000000090a7984 */ /* 0x000fe80000000800 */
[----:B------:R-:W0:Y:S02]  /*0b70*/  LDS R11, [R9+0x4] ;  /* 0x00000400090b7984 */ /* 0x000e240000000800 */
[----:B0-----:R-:W-:-:S13]  /*0b80*/  ISETP.GT.AND P0, PT, R10, R11, PT ;  /* 0x0000000b0a00720c */ /* 0x001fda0003f04270 */
[----:B------:R3:W-:Y:S04]  /*0b90*/  @P0 STS [R9], R11 ;  /* 0x0000000b09000388 */ /* 0x0007e80000000800 */
[----:B------:R3:W-:Y:S02]  /*0ba0*/  @P0 STS [R9+0x4], R10 ;  /* 0x0000040a09000388 */ /* 0x0007e40000000800 */
.L_x_24:
[----:B------:R-:W-:Y:S05]  /*0bb0*/  BSYNC.RECONVERGENT B1 ;  /* 0x0000000000017941 */ /* 0x000fea0003800200 */
.L_x_23:
[----:B0123--:R-:W-:-:S05]  /*0bc0*/  IMAD.IADD R9, R17, 0x1, R0 ;  /* 0x0000000111097824 */ /* 0x00ffca00078e0200 */
[----:B------:R-:W-:-:S13]  /*0bd0*/  ISETP.GE.AND P0, PT, R9, UR5, PT ;  /* 0x0000000509007c0c */ /* 0x000fda000bf06270 */
[----:B------:R-:W-:Y:S05]  /*0be0*/  @!P0 BRA `(.L_x_25) ;  /* 0xfffffffc00388947 */ /* 0x000fea000383ffff */
.L_x_10:
[----:B------:R-:W-:Y:S05]  /*0bf0*/  BSYNC.RECONVERGENT B0 ;  /* 0x0000000000007941 */ /* 0x000fea0003800200 */
.L_x_9:
[----:B------:R-:W-:Y:S01]  /*0c00*/  VIADD R4, R4, 0x1 ;  /* 0x0000000104047836 */ /* 0x000fe20000000000 */
[----:B------:R-:W-:Y:S04]  /*0c10*/  BAR.SYNC.DEFER_BLOCKING 0x0 ;  /* 0x0000000000007b1d */ /* 0x000fe80000010000 */
[----:B------:R-:W-:-:S13]  /*0c20*/  ISETP.NE.AND P0, PT, R4, UR13, PT ;  /* 0x0000000d04007c0c */ /* 0x000fda000bf05270 */
[----:B------:R-:W-:Y:S05]  /*0c30*/  @P0 BRA `(.L_x_26) ;  /* 0xfffffff800680947 */ /* 0x000fea000383ffff */
.L_x_8:
[----:B------:R-:W-:-:S09]  /*0c40*/  UISETP.GE.AND UP0, UPT, UR12, 0x3, UPT ;  /* 0x000000030c00788c */ /* 0x000fd2000bf06270 */
[----:B------:R-:W-:Y:S05]  /*0c50*/  BRA.U !UP0, `(.L_x_27) ;  /* 0x0000002108247547 */ /* 0x000fea000b800000 */
[----:B------:R-:W-:Y:S01]  /*0c60*/  ISETP.LT.AND P0, PT, R21, UR12, PT ;  /* 0x0000000c15007c0c */ /* 0x000fe2000bf01270 */
[----:B------:R-:W-:-:S12]  /*0c70*/  BSSY.RECONVERGENT B0, `(.L_x_28) ;  /* 0x0000044000007945 */ /* 0x000fd80003800200 */
[----:B------:R-:W-:Y:S05]  /*0c80*/  @!P0 BRA `(.L_x_29) ;  /* 0x0000000400088947 */ /* 0x000fea0003800000 */
[----:B------:R-:W1:Y:S01]  /*0c90*/  LDC R0, c[0x0][0x360] ;  /* 0x0000d800ff007b82 */ /* 0x000e620000000800 */
[----:B------:R-:W-:Y:S01]  /*0ca0*/  BSSY.RECONVERGENT B1, `(.L_x_30) ;  /* 0x000002c000017945 */ /* 0x000fe20003800200 */
[----:B------:R-:W-:Y:S01]  /*0cb0*/  IMAD.MOV.U32 R13, RZ, RZ, R21 ;  /* 0x000000ffff0d7224 */ /* 0x000fe200078e0015 */
[----:B-1----:R-:W1:Y:S01]  /*0cc0*/  I2F.U32.RP R7, R0 ;  /* 0x0000000000077306 */ /* 0x002e620000209000 */
[----:B------:R-:W-:Y:S01]  /*0cd0*/  IMAD.IADD R4, R21, 0x1, R0 ;  /* 0x0000000115047824 */ /* 0x000fe200078e0200 */
[----:B------:R-:W-:-:S04]  /*0ce0*/  ISETP.NE.U32.AND P2, PT, R0, RZ, PT ;  /* 0x000000ff0000720c */ /* 0x000fc80003f45070 */
[C---:B------:R-:W-:Y:S02]  /*0cf0*/  ISETP.GE.AND P0, PT, R4.reuse, UR13, PT ;  /* 0x0000000d04007c0c */ /* 0x040fe4000bf06270 */
[----:B------:R-:W-:Y:S02]  /*0d00*/  VIMNMX R5, PT, PT, R4, UR13, !PT ;  /* 0x0000000d04057c48 */ /* 0x000fe4000ffe0100 */
[----:B0-----:R-:W-:-:S04]  /*0d10*/  SEL R6, RZ, 0x1, P0 ;  /* 0x00000001ff067807 */ /* 0x001fc80000000000 */
[----:B------:R-:W-:Y:S01]  /*0d20*/  IADD3 R5, PT, PT, R5, -R4, -R6 ;  /* 0x8000000405057210 */ /* 0x000fe20007ffe806 */
[----:B-1----:R-:W0:Y:S02]  /*0d30*/  MUFU.RCP R7, R7 ;  /* 0x0000000700077308 */ /* 0x002e240000001000 */
[----:B0-----:R-:W-:-:S06]  /*0d40*/  VIADD R2, R7, 0xffffffe ;  /* 0x0ffffffe07027836 */ /* 0x001fcc0000000000 */
[----:B------:R0:W1:Y:S02]  /*0d50*/  F2I.FTZ.U32.TRUNC.NTZ R3, R2 ;  /* 0x0000000200037305 */ /* 0x000064000021f000 */
[----:B0-----:R-:W-:Y:S01]  /*0d60*/  IMAD.MOV.U32 R2, RZ, RZ, RZ ;  /* 0x000000ffff027224 */ /* 0x001fe200078e00ff */
[----:B-1----:R-:W-:-:S05]  /*0d70*/  IADD3 R9, PT, PT, RZ, -R3, RZ ;  /* 0x80000003ff097210 */ /* 0x002fca0007ffe0ff */
[----:B------:R-:W-:-:S04]  /*0d80*/  IMAD R9, R9, R0, RZ ;  /* 0x0000000009097224 */ /* 0x000fc800078e02ff */
[----:B------:R-:W-:-:S06]  /*0d90*/  IMAD.HI.U32 R8, R3, R9, R2 ;  /* 0x0000000903087227 */ /* 0x000fcc00078e0002 */
[----:B------:R-:W-:-:S04]  /*0da0*/  IMAD.HI.U32 R7, R8, R5, RZ ;  /* 0x0000000508077227 */ /* 0x000fc800078e00ff */
[----:B------:R-:W-:-:S04]  /*0db0*/  IMAD.MOV R2, RZ, RZ, -R7 ;  /* 0x000000ffff027224 */ /* 0x000fc800078e0a07 */
[----:B------:R-:W-:Y:S02]  /*0dc0*/  IMAD R5, R0, R2, R5 ;  /* 0x0000000200057224 */ /* 0x000fe400078e0205 */
[----:B------:R-:W0:Y:S03]  /*0dd0*/  LDC.64 R2, c[0x0][0x390] ;  /* 0x0000e400ff027b82 */ /* 0x000e260000000a00 */
[----:B------:R-:W-:-:S13]  /*0de0*/  ISETP.GE.U32.AND P0, PT, R5, R0, PT ;  /* 0x000000000500720c */ /* 0x000fda0003f06070 */
[----:B------:R-:W-:Y:S01]  /*0df0*/  @P0 IMAD.IADD R5, R5, 0x1, -R0 ;  /* 0x0000000105050824 */ /* 0x000fe200078e0a00 */
[----:B------:R-:W-:-:S04]  /*0e00*/  @P0 IADD3 R7, PT, PT, R7, 0x1, RZ ;  /* 0x0000000107070810 */ /* 0x000fc80007ffe0ff */
[----:B------:R-:W-:-:S13]  /*0e10*/  ISETP.GE.U32.AND P1, PT, R5, R0, PT ;  /* 0x000000000500720c */ /* 0x000fda0003f26070 */
[----:B------:R-:W-:Y:S01]  /*0e20*/  @P1 VIADD R7, R7, 0x1 ;  /* 0x0000000107071836 */ /* 0x000fe20000000000 */
[----:B------:R-:W-:-:S05]  /*0e30*/  @!P2 LOP3.LUT R7, RZ, R0, RZ, 0x33, !PT ;  /* 0x00000000ff07a212 */ /* 0x000fca00078e33ff */
[----:B------:R-:W-:-:S05]  /*0e40*/  IMAD.IADD R4, R6, 0x1, R7 ;  /* 0x0000000106047824 */ /* 0x000fca00078e0207 */
[C---:B------:R-:W-:Y:S02]  /*0e50*/  LOP3.LUT R5, R4.reuse, 0x3, RZ, 0xc0, !PT ;  /* 0x0000000304057812 */ /* 0x040fe400078ec0ff */
[----:B------:R-:W-:Y:S02]  /*0e60*/  ISETP.GE.U32.AND P1, PT, R4, 0x3, PT ;  /* 0x000000030400780c */ /* 0x000fe40003f26070 */
[----:B------:R-:W-:-:S13]  /*0e70*/  ISETP.NE.AND P0, PT, R5, 0x3, PT ;  /* 0x000000030500780c */ /* 0x000fda0003f05270 */
[----:B0-----:R-:W-:Y:S05]  /*0e80*/  @!P0 BRA `(.L_x_31) ;  /* 0x0000000000348947 */ /* 0x001fea0003800000 */
[----:B------:R-:W0:Y:S01]  /*0e90*/  LDC.64 R6, c[0x0][0x390] ;  /* 0x0000e400ff067b82 */ /* 0x000e220000000a00 */
[----:B------:R-:W-:Y:S02]  /*0ea0*/  VIADD R4, R4, 0x1 ;  /* 0x0000000104047836 */ /* 0x000fe40000000000 */
[----:B------:R-:W-:Y:S02]  /*0eb0*/  HFMA2 R8, -RZ, RZ, 0, 0 ;  /* 0x00000000ff087431 */ /* 0x000fe400000001ff */
[----:B------:R-:W-:Y:S01]  /*0ec0*/  IMAD.MOV.U32 R13, RZ, RZ, R21 ;  /* 0x000000ffff0d7224 */ /* 0x000fe200078e0015 */
[----:B------:R-:W-:-:S07]  /*0ed0*/  LOP3.LUT R11, R4, 0x3, RZ, 0xc0, !PT ;  /* 0x00000003040b7812 */ /* 0x000fce00078ec0ff */
.L_x_32:
[----:B------:R-:W-:Y:S01]  /*0ee0*/  LEA R9, R13, UR4, 0x2 ;  /* 0x000000040d097c11 */ /* 0x000fe2000f8e10ff */
[----:B------:R-:W-:Y:S02]  /*0ef0*/  VIADD R8, R8, 0x1 ;  /* 0x0000000108087836 */ /* 0x000fe40000000000 */
[----:B------:R-:W-:Y:S02]  /*0f00*/  IMAD.IADD R13, R0, 0x1, R13 ;  /* 0x00000001000d7824 */ /* 0x000fe400078e020d */
[----:B-1----:R-:W0:Y:S01]  /*0f10*/  LDS R5, [R9] ;  /* 0x0000000009057984 */ /* 0x002e220000000800 */
[----:B------:R-:W-:Y:S01]  /*0f20*/  ISETP.NE.AND P0, PT, R8, R11, PT ;  /* 0x0000000b0800720c */ /* 0x000fe20003f05270 */
[----:B0-----:R-:W-:-:S05]  /*0f30*/  IMAD.WIDE R4, R5, 0x4, R6 ;  /* 0x0000000405047825 */ /* 0x001fca00078e0206 */
[----:B------:R1:W-:Y:S07]  /*0f40*/  STG.E desc[UR10][R4.64], RZ ;  /* 0x000000ff04007986 */ /* 0x0003ee000c10190a */
[----:B------:R-:W-:Y:S05]  /*0f50*/  @P0 BRA `(.L_x_32) ;  /* 0xfffffffc00e00947 */ /* 0x000fea000383ffff */
.L_x_31:
[----:B------:R-:W-:Y:S05]  /*0f60*/  BSYNC.RECONVERGENT B1 ;  /* 0x0000000000017941 */ /* 0x000fea0003800200 */
.L_x_30:
[----:B------:R-:W-:Y:S05]  /*0f70*/  @!P1 BRA `(.L_x_29) ;  /* 0x00000000004c9947 */ /* 0x000fea0003800000 */
.L_x_33:
[----:B------:R-:W-:Y:S01]  /*0f80*/  LEA R19, R13, UR4, 0x2 ;  /* 0x000000040d137c11 */ /* 0x000fe2000f8e10ff */
[----:B------:R-:W-:-:S04]  /*0f90*/  IMAD R13, R0, 0x4, R13 ;  /* 0x00000004000d7824 */ /* 0x000fc800078e020d */
[----:B------:R-:W-:Y:S01]  /*0fa0*/  IMAD R15, R0, 0x4, R19 ;  /* 0x00000004000f7824 */ /* 0x000fe200078e0213 */
[----:B-1--4-:R-:W0:Y:S01]  /*0fb0*/  LDS R5, [R19] ;  /* 0x0000000013057984 */ /* 0x012e220000000800 */
[----:B------:R-:W-:-:S03]  /*0fc0*/  ISETP.GE.AND P0, PT, R13, UR13, PT ;  /* 0x0000000d0d007c0c */ /* 0x000fc6000bf06270 */
[C---:B------:R-:W-:Y:S01]  /*0fd0*/  LEA R17, R0.reuse, R15, 0x2 ;  /* 0x0000000f00117211 */ /* 0x040fe200078e10ff */
[----:B------:R-:W1:Y:S04]  /*0fe0*/  LDS R7, [R15] ;  /* 0x000000000f077984 */ /* 0x000e680000000800 */
[----:B------:R-:W-:Y:S01]  /*0ff0*/  IMAD R12, R0, 0x4, R17 ;  /* 0x00000004000c7824 */ /* 0x000fe200078e0211 */
[----:B------:R-:W2:Y:S04]  /*1000*/  LDS R9, [R17] ;  /* 0x0000000011097984 */ /* 0x000ea80000000800 */
[----:B------:R-:W3:Y:S01]  /*1010*/  LDS R11, [R12] ;  /* 0x000000000c0b7984 */ /* 0x000ee20000000800 */
[----:B0-----:R-:W-:-:S04]  /*1020*/  IMAD.WIDE R4, R5, 0x4, R2 ;  /* 0x0000000405047825 */ /* 0x001fc800078e0202 */
[--C-:B-1----:R-:W-:Y:S01]  /*1030*/  IMAD.WIDE R6, R7, 0x4, R2.reuse ;  /* 0x0000000407067825 */ /* 0x102fe200078e0202 */
[----:B------:R4:W-:Y:S03]  /*1040*/  STG.E desc[UR10][R4.64], RZ ;  /* 0x000000ff04007986 */ /* 0x0009e6000c10190a */
[--C-:B--2---:R-:W-:Y:S01]  /*1050*/  IMAD.WIDE R8, R9, 0x4, R2.reuse ;  /* 0x0000000409087825 */ /* 0x104fe200078e0202 */
[----:B------:R4:W-:Y:S03]  /*1060*/  STG.E desc[UR10][R6.64], RZ ;  /* 0x000000ff06007986 */ /* 0x0009e6000c10190a */
[----:B---3--:R-:W-:Y:S01]  /*1070*/  IMAD.WIDE R10, R11, 0x4, R2 ;  /* 0x000000040b0a7825 */ /* 0x008fe200078e0202 */
[----:B------:R4:W-:Y:S04]  /*1080*/  STG.E desc[UR10][R8.64], RZ ;  /* 0x000000ff08007986 */ /* 0x0009e8000c10190a */
[----:B------:R4:W-:Y:S01]  /*1090*/  STG.E desc[UR10][R10.64], RZ ;  /* 0x000000ff0a007986 */ /* 0x0009e2000c10190a */
[----:B------:R-:W-:Y:S05]  /*10a0*/  @!P0 BRA `(.L_x_33) ;  /* 0xfffffffc00b48947 */ /* 0x000fea000383ffff */
.L_x_29:
[----:B------:R-:W-:Y:S05]  /*10b0*/  BSYNC.RECONVERGENT B0 ;  /* 0x0000000000007941 */ /* 0x000fea0003800200 */
.L_x_28:
[----:B------:R-:W2:Y:S08]  /*10c0*/  LDC R0, c[0x0][0x39c] ;  /* 0x0000e700ff007b82 */ /* 0x000eb00000000800 */
[----:B------:R-:W-:Y:S01]  /*10d0*/  BAR.SYNC.DEFER_BLOCKING 0x0 ;  /* 0x0000000000007b1d */ /* 0x000fe20000010000 */
[----:B--2---:R-:W-:-:S13]  /*10e0*/  ISETP.GE.AND P0, PT, R0, 0x1, PT ;  /* 0x000000010000780c */ /* 0x004fda0003f06270 */
[----:B------:R-:W-:Y:S05]  /*10f0*/  @!P0 EXIT ;  /* 0x000000000000894d */ /* 0x000fea0003800000 */
[----:B------:R-:W2:Y:S01]  /*1100*/  LDCU UR17, c[0x0][0x360] ;  /* 0x00006c00ff1177ac */ /* 0x000ea20008000800 */
[----:B------:R-:W0:Y:S01]  /*1110*/  LDC R17, c[0x0][0x360] ;  /* 0x0000d800ff117b82 */ /* 0x000e220000000800 */
[----:B------:R-:W-:Y:S01]  /*1120*/  VIADD R16, R21, 0x1 ;  /* 0x0000000115107836 */ /* 0x000fe20000000000 */
[----:B-1--4-:R-:W-:Y:S01]  /*1130*/  LOP3.LUT R5, RZ, R21, RZ, 0x33, !PT ;  /* 0x00000015ff057212 */ /* 0x012fe200078e33ff */
[----:B------:R-:W-:Y:S01]  /*1140*/  UIADD3 UR18, UPT, UPT, UR13, -0x1, URZ ;  /* 0xffffffff0d127890 */ /* 0x000fe2000fffe0ff */
[----:B------:R-:W-:Y:S01]  /*1150*/  UMOV UR5, 0x400 ;  /* 0x0000040000057882 */ /* 0x000fe20000000000 */
[----:B------:R-:W-:-:S03]  /*1160*/  UISETP.LT.AND UP0, UPT, UR13, 0x1, UPT ;  /* 0x000000010d00788c */ /* 0x000fc6000bf01270 */
[----:B------:R-:W1:Y:S01]  /*1170*/  S2UR UR6, SR_CgaCtaId ;  /* 0x00000000000679c3 */ /* 0x000e620000008800 */
[----:B------:R-:W-:Y:S02]  /*1180*/  UIADD3 UR4, UPT, UPT, UR5, 0x1000, URZ ;  /* 0x0000100005047890 */ /* 0x000fe4000fffe0ff */
[----:B------:R-:W-:Y:S01]  /*1190*/  USEL UR14, UR13, 0x1, !UP0 ;  /* 0x000000010d0e7887 */ /* 0x000fe2000c000000 */
[----:B--2---:R-:W2:Y:S01]  /*11a0*/  I2F.U32.RP R0, UR17 ;  /* 0x0000001100007d06 */ /* 0x004ea20008209000 */
[----:B------:R-:W-:-:S05]  /*11b0*/  VIADD R15, R21, UR17 ;  /* 0x00000011150f7c36 */ /* 0x000fca0008000000 */
[----:B------:R-:W-:Y:S01]  /*11c0*/  ISETP.GE.AND P1, PT, R15, UR13, PT ;  /* 0x0000000d0f007c0c */ /* 0x000fe2000bf26270 */
[C---:B0-----:R-:W-:Y:S01]  /*11d0*/  IMAD R10, R17.reuse, 0x4, R20 ;  /* 0x00000004110a7824 */ /* 0x041fe200078e0214 */
[----:B------:R-:W-:Y:S02]  /*11e0*/  VIADDMNMX R4, R16, R17, UR18, !PT ;  /* 0x0000001210047e46 */ /* 0x000fe4000f800111 */
[----:B------:R-:W-:Y:S01]  /*11f0*/  SEL R14, RZ, 0x1, P1 ;  /* 0x00000001ff0e7807 */ /* 0x000fe20000800000 */
[----:B------:R-:W-:Y:S01]  /*1200*/  IMAD R7, R17, 0x4, R10 ;  /* 0x0000000411077824 */ /* 0x000fe200078e020a */
[----:B------:R-:W-:Y:S02]  /*1210*/  IADD3 R4, PT, PT, R4, -UR17, R5 ;  /* 0x8000001104047c10 */ /* 0x000fe4000fffe005 */
[----:B------:R-:W-:Y:S01]  /*1220*/  IADD3 R12, PT, PT, R15, UR17, RZ ;  /* 0x000000110f0c7c10 */ /* 0x000fe2000fffe0ff */
[----:B--2---:R-:W0:Y:S01]  /*1230*/  MUFU.RCP R0, R0 ;  /* 0x0000000000007308 */ /* 0x004e220000001000 */
[C---:B------:R-:W-:Y:S01]  /*1240*/  ISETP.NE.AND P0, PT, R4.reuse, RZ, PT ;  /* 0x000000ff0400720c */ /* 0x040fe20003f05270 */
[----:B------:R-:W-:Y:S01]  /*1250*/  VIADD R6, R4, 0xffffffff ;  /* 0xffffffff04067836 */ /* 0x000fe20000000000 */
[----:B-1----:R-:W-:Y:S01]  /*1260*/  ULEA UR4, UR6, UR4, 0x18 ;  /* 0x0000000406047291 */ /* 0x002fe2000f8ec0ff */
[----:B------:R-:W-:Y:S01]  /*1270*/  VIADD R9, R12, UR17 ;  /* 0x000000110c097c36 */ /* 0x000fe20008000000 */
[----:B------:R-:W-:Y:S01]  /*1280*/  SEL R13, RZ, 0x1, !P0 ;  /* 0x00000001ff0d7807 */ /* 0x000fe20004000000 */
[----:B------:R-:W-:-:S02]  /*1290*/  ULEA UR5, UR6, UR5, 0x18 ;  /* 0x0000000506057291 */ /* 0x000fc4000f8ec0ff */
[----:B------:R-:W-:Y:S02]  /*12a0*/  ULEA UR15, UR17, UR4, 0x3 ;  /* 0x00000004110f7291 */ /* 0x000fe4000f8e18ff */
[----:B------:R-:W-:Y:S01]  /*12b0*/  LEA R11, R21, UR4, 0x2 ;  /* 0x00000004150b7c11 */ /* 0x000fe2000f8e10ff */
[----:B------:R-:W-:Y:S02]  /*12c0*/  ULEA UR16, UR17, UR5, 0x3 ;  /* 0x0000000511107291 */ /* 0x000fe4000f8e18ff */
[----:B------:R-:W-:Y:S01]  /*12d0*/  UIMAD UR6, UR17, 0xc, UR5 ;  /* 0x0000000c110678a4 */ /* 0x000fe2000f8e0205 */
[----:B------:R-:W-:Y:S01]  /*12e0*/  @!P0 IMAD.MOV R6, RZ, RZ, R4 ;  /* 0x000000ffff068224 */ /* 0x000fe200078e0204 */
[----:B------:R-:W-:Y:S01]  /*12f0*/  UIMAD UR5, UR17, 0xc, UR4 ;  /* 0x0000000c110578a4 */ /* 0x000fe2000f8e0204 */
[----:B------:R-:W-:Y:S02]  /*1300*/  IMAD R8, R17, 0x4, R11 ;  /* 0x0000000411087824 */ /* 0x000fe400078e020b */
[----:B0-----:R-:W-:Y:S01]  /*1310*/  VIADD R2, R0, 0xffffffe ;  /* 0x0ffffffe00027836 */ /* 0x001fe20000000000 */
[----:B------:R-:W-:Y:S01]  /*1320*/  VIMNMX R0, PT, PT, R15, UR13, !PT ;  /* 0x0000000d0f007c48 */ /* 0x000fe2000ffe0100 */
[----:B------:R-:W-:-:S02]  /*1330*/  UMOV UR4, URZ ;  /* 0x000000ff00047c82 */ /* 0x000fc40008000000 */
[----:B------:R0:W1:Y:S01]  /*1340*/  F2I.FTZ.U32.TRUNC.NTZ R3, R2 ;  /* 0x0000000200037305 */ /* 0x000062000021f000 */
[----:B------:R-:W-:Y:S01]  /*1350*/  IADD3 R0, PT, PT, R0, -R15, -R14 ;  /* 0x8000000f00007210 */ /* 0x000fe20007ffe80e */
[----:B0-----:R-:W-:Y:S01]  /*1360*/  IMAD.MOV.U32 R2, RZ, RZ, RZ ;  /* 0x000000ffff027224 */ /* 0x001fe200078e00ff */
[----:B-1----:R-:W-:-:S05]  /*1370*/  IADD3 R5, PT, PT, RZ, -R3, RZ ;  /* 0x80000003ff057210 */ /* 0x002fca0007ffe0ff */
[----:B------:R-:W-:-:S04]  /*1380*/  IMAD R5, R5, UR17, RZ ;  /* 0x0000001105057c24 */ /* 0x000fc8000f8e02ff */
[----:B------:R-:W-:-:S06]  /*1390*/  IMAD.HI.U32 R3, R3, R5, R2 ;  /* 0x0000000503037227 */ /* 0x000fcc00078e0002 */
[----:B------:R-:W-:-:S04]  /*13a0*/  IMAD.HI.U32 R2, R3, R0, RZ ;  /* 0x0000000003027227 */ /* 0x000fc800078e00ff */
[----:B------:R-:W-:Y:S01]  /*13b0*/  IMAD.HI.U32 R4, R3, R6, RZ ;  /* 0x0000000603047227 */ /* 0x000fe200078e00ff */
[----:B------:R-:W-:-:S03]  /*13c0*/  IADD3 R3, PT, PT, -R2, RZ, RZ ;  /* 0x000000ff02037210 */ /* 0x000fc60007ffe1ff */
[----:B------:R-:W-:Y:S02]  /*13d0*/  IMAD.MOV R5, RZ, RZ, -R4 ;  /* 0x000000ffff057224 */ /* 0x000fe400078e0a04 */
[----:B------:R-:W-:Y:S01]  /*13e0*/  IMAD R0, R3, UR17, R0 ;  /* 0x0000001103007c24 */ /* 0x000fe2000f8e0200 */
[----:B------:R-:W-:Y:S01]  /*13f0*/  LOP3.LUT R3, RZ, UR17, RZ, 0x33, !PT ;  /* 0x00000011ff037c12 */ /* 0x000fe2000f8e33ff */
[----:B------:R-:W-:-:S03]  /*1400*/  IMAD R6, R5, UR17, R6 ;  /* 0x0000001105067c24 */ /* 0x000fc6000f8e0206 */
[----:B------:R-:W-:Y:S02]  /*1410*/  ISETP.GE.U32.AND P3, PT, R0, UR17, PT ;  /* 0x0000001100007c0c */ /* 0x000fe4000bf66070 */
[----:B------:R-:W-:-:S11]  /*1420*/  ISETP.GE.U32.AND P4, PT, R6, UR17, PT ;  /* 0x0000001106007c0c */ /* 0x000fd6000bf86070 */
[----:B------:R-:W-:Y:S02]  /*1430*/  @P3 VIADD R0, R0, -UR17 ;  /* 0x8000001100003c36 */ /* 0x000fe40008000000 */
[----:B------:R-:W-:Y:S01]  /*1440*/  @P4 VIADD R6, R6, -UR17 ;  /* 0x8000001106064c36 */ /* 0x000fe20008000000 */
[----:B------:R-:W-:Y:S01]  /*1450*/  @P4 IADD3 R4, PT, PT, R4, 0x1, RZ ;  /* 0x0000000104044810 */ /* 0x000fe20007ffe0ff */
[----:B------:R-:W-:Y:S01]  /*1460*/  @P3 VIADD R2, R2, 0x1 ;  /* 0x0000000102023836 */ /* 0x000fe20000000000 */
[----:B------:R-:W-:Y:S02]  /*1470*/  ISETP.GE.U32.AND P1, PT, R0, UR17, PT ;  /* 0x0000001100007c0c */ /* 0x000fe4000bf26070 */
[----:B------:R-:W-:Y:S02]  /*1480*/  ISETP.GE.U32.AND P2, PT, R6, UR17, PT ;  /* 0x0000001106007c0c */ /* 0x000fe4000bf46070 */
[----:B------:R-:W-:Y:S02]  /*1490*/  ISETP.NE.U32.AND P3, PT, RZ, UR17, PT ;  /* 0x00000011ff007c0c */ /* 0x000fe4000bf65070 */
[----:B------:R-:W-:-:S07]  /*14a0*/  IADD3 R6, PT, PT, R9, 0x1, RZ ;  /* 0x0000000109067810 */ /* 0x000fce0007ffe0ff */
[----:B------:R-:W-:Y:S02]  /*14b0*/  @P1 VIADD R2, R2, 0x1 ;  /* 0x0000000102021836 */ /* 0x000fe40000000000 */
[----:B------:R-:W-:-:S03]  /*14c0*/  @P2 VIADD R4, R4, 0x1 ;  /* 0x0000000104042836 */ /* 0x000fc60000000000 */
[C---:B------:R-:W-:Y:S02]  /*14d0*/  SEL R5, R3.reuse, R2, !P3 ;  /* 0x0000000203057207 */ /* 0x040fe40005800000 */
[----:B------:R-:W-:-:S03]  /*14e0*/  SEL R4, R3, R4, !P3 ;  /* 0x0000000403047207 */ /* 0x000fc60005800000 */
[----:B------:R-:W-:Y:S02]  /*14f0*/  IMAD.IADD R14, R14, 0x1, R5 ;  /* 0x000000010e0e7824 */ /* 0x000fe400078e0205 */
[----:B------:R-:W-:Y:S02]  /*1500*/  IMAD.IADD R13, R13, 0x1, R4 ;  /* 0x000000010d0d7824 */ /* 0x000fe400078e0204 */
[----:B------:R-:W-:Y:S01]  /*1510*/  IMAD R5, R17, 0x4, R8 ;  /* 0x0000000411057824 */ /* 0x000fe200078e0208 */
[----:B------:R-:W-:Y:S02]  /*1520*/  LOP3.LUT R4, R14, 0x3, RZ, 0xc0, !PT ;  /* 0x000000030e047812 */ /* 0x000fe400078ec0ff */
[----:B------:R-:W-:-:S07]  /*1530*/  LOP3.LUT R2, R13, 0x3, RZ, 0xc0, !PT ;  /* 0x000000030d027812 */ /* 0x000fce00078ec0ff */
.L_x_78:
[----:B------:R-:W-:Y:S01]  /*1540*/  ISETP.LT.AND P0, PT, R21, UR12, PT ;  /* 0x0000000c15007c0c */ /* 0x000fe2000bf01270 */
[----:B------:R-:W-:-:S12]  /*1550*/  BSSY.RECONVERGENT B0, `(.L_x_34) ;  /* 0x0000045000007945 */ /* 0x000fd80003800200 */
[----:B01234-:R-:W-:Y:S05]  /*1560*/  @!P0 BRA `(.L_x_35) ;  /* 0x00000004000c8947 */ /* 0x01ffea0003800000 */
[----:B------:R-:W-:Y:S01]  /*1570*/  ISETP.NE.AND P0, PT, R4, 0x3, PT ;  /* 0x000000030400780c */ /* 0x000fe20003f05270 */
[----:B------:R-:W-:Y:S01]  /*1580*/  BSSY.RECONVERGENT B1, `(.L_x_36) ;  /* 0x000001b000017945 */ /* 0x000fe20003800200 */
[----:B------:R-:W-:-:S11]  /*1590*/  IMAD.MOV.U32 R0, RZ, RZ, R21 ;  /* 0x000000ffff007224 */ /* 0x000fd600078e0015 */
[----:B------:R-:W-:Y:S05]  /*15a0*/  @!P0 BRA `(.L_x_37) ;  /* 0x0000000000608947 */ /* 0x000fea0003800000 */
[----:B------:R-:W0:Y:S01]  /*15b0*/  LDS R0, [R20] ;  /* 0x0000000014007984 */ /* 0x000e220000000800 */
[----:B------:R-:W0:Y:S08]  /*15c0*/  LDC R3, c[0x0][0x39c] ;  /* 0x0000e700ff037b82 */ /* 0x000e300000000800 */
[----:B------:R-:W1:Y:S01]  /*15d0*/  LDC.64 R18, c[0x0][0x380] ;  /* 0x0000e000ff127b82 */ /* 0x000e620000000a00 */
[----:B0-----:R-:W-:-:S04]  /*15e0*/  IMAD R23, R0, R3, UR4 ;  /* 0x0000000400177e24 */ /* 0x001fc8000f8e0203 */
[----:B-1----:R-:W-:-:S06]  /*15f0*/  IMAD.WIDE R22, R23, 0x4, R18 ;  /* 0x0000000417167825 */ /* 0x002fcc00078e0212 */
[----:B------:R-:W2:Y:S01]  /*1600*/  LDG.E.CONSTANT R22, desc[UR10][R22.64] ;  /* 0x0000000a16167981 */ /* 0x000ea2000c1e9900 */
[----:B------:R-:W-:Y:S01]  /*1610*/  ISETP.NE.AND P0, PT, R4, RZ, PT ;  /* 0x000000ff0400720c */ /* 0x000fe20003f05270 */
[----:B------:R-:W-:Y:S02]  /*1620*/  IMAD.MOV.U32 R0, RZ, RZ, R15 ;  /* 0x000000ffff007224 */ /* 0x000fe400078e000f */
[----:B--2---:R0:W-:Y:S10]  /*1630*/  STS [R11], R22 ;  /* 0x000000160b007388 */ /* 0x0041f40000000800 */
[----:B------:R-:W-:Y:S05]  /*1640*/  @!P0 BRA `(.L_x_37) ;  /* 0x0000000000388947 */ /* 0x000fea0003800000 */
[----:B------:R-:W1:Y:S02]  /*1650*/  LDS R0, [R10] ;  /* 0x000000000a007984 */ /* 0x000e640000000800 */
[----:B-1----:R-:W-:-:S04]  /*1660*/  IMAD R23, R0, R3, UR4 ;  /* 0x0000000400177e24 */ /* 0x002fc8000f8e0203 */
[----:B0-----:R-:W-:-:S06]  /*1670*/  IMAD.WIDE R22, R23, 0x4, R18 ;  /* 0x0000000417167825 */ /* 0x001fcc00078e0212 */
[----:B------:R-:W2:Y:S01]  /*1680*/  LDG.E.CONSTANT R23, desc[UR10][R22.64] ;  /* 0x0000000a16177981 */ /* 0x000ea2000c1e9900 */
[----:B------:R-:W-:Y:S01]  /*1690*/  ISETP.NE.AND P0, PT, R4, 0x1, PT ;  /* 0x000000010400780c */ /* 0x000fe20003f05270 */
[----:B------:R-:W-:Y:S02]  /*16a0*/  IMAD.MOV.U32 R0, RZ, RZ, R12 ;  /* 0x000000ffff007224 */ /* 0x000fe400078e000c */
[----:B--2---:R1:W-:Y:S10]  /*16b0*/  STS [R8], R23 ;  /* 0x0000001708007388 */ /* 0x0043f40000000800 */
[----:B------:R-:W-:Y:S05]  /*16c0*/  @!P0 BRA `(.L_x_37) ;  /* 0x0000000000188947 */ /* 0x000fea0003800000 */
[----:B------:R-:W0:Y:S02]  /*16d0*/  LDS R0, [R7] ;  /* 0x0000000007007984 */ /* 0x000e240000000800 */
[----:B0-----:R-:W-:-:S04]  /*16e0*/  IMAD R3, R0, R3, UR4 ;  /* 0x0000000400037e24 */ /* 0x001fc8000f8e0203 */
[----:B------:R-:W-:-:S06]  /*16f0*/  IMAD.WIDE R18, R3, 0x4, R18 ;  /* 0x0000000403127825 */ /* 0x000fcc00078e0212 */
[----:B------:R-:W2:Y:S01]  /*1700*/  LDG.E.CONSTANT R18, desc[UR10][R18.64] ;  /* 0x0000000a12127981 */ /* 0x000ea2000c1e9900 */
[----:B------:R-:W-:-:S03]  /*1710*/  MOV R0, R9 ;  /* 0x0000000900007202 */ /* 0x000fc60000000f00 */
[----:B--2---:R2:W-:Y:S04]  /*1720*/  STS [R5], R18 ;  /* 0x0000001205007388 */ /* 0x0045e80000000800 */
.L_x_37:
[----:B------:R-:W-:Y:S05]  /*1730*/  BSYNC.RECONVERGENT B1 ;  /* 0x0000000000017941 */ /* 0x000fea0003800200 */
.L_x_36:
[----:B------:R-:W-:-:S13]  /*1740*/  ISETP.GE.U32.AND P0, PT, R14, 0x3, PT ;  /* 0x000000030e00780c */ /* 0x000fda0003f06070 */
[----:B------:R-:W-:Y:S05]  /*1750*/  @!P0 BRA `(.L_x_35) ;  /* 0x0000000000908947 */ /* 0x000fea0003800000 */
[----:B--2---:R-:W2:Y:S01]  /*1760*/  S2R R18, SR_CgaCtaId ;  /* 0x0000000000127919 */ /* 0x004ea20000008800 */
[----:B------:R-:W-:Y:S01]  /*1770*/  MOV R27, 0x400 ;  /* 0x00000400001b7802 */ /* 0x000fe20000000f00 */
[----:B------:R-:W-:-:S04]  /*1780*/  IMAD.SHL.U32 R26, R0, 0x4, RZ ;  /* 0x00000004001a7824 */ /* 0x000fc800078e00ff */
[----:B------:R-:W-:Y:S01]  /*1790*/  VIADD R3, R27, 0x1000 ;  /* 0x000010001b037836 */ /* 0x000fe20000000000 */
[----:B--2---:R-:W-:-:S04]  /*17a0*/  LEA R27, R18, R27, 0x18 ;  /* 0x0000001b121b7211 */ /* 0x004fc800078ec0ff */
[----:B------:R-:W-:-:S07]  /*17b0*/  LEA R3, R18, R3, 0x18 ;  /* 0x0000000312037211 */ /* 0x000fce00078ec0ff */
.L_x_38:
[----:B------:R-:W-:Y:S01]  /*17c0*/  IMAD.IADD R24, R26, 0x1, R27 ;  /* 0x000000011a187824 */ /* 0x000fe200078e021b */
[----:B------:R-:W2:Y:S04]  /*17d0*/  LDC R28, c[0x0][0x39c] ;  /* 0x0000e700ff1c7b82 */ /* 0x000ea80000000800 */
[----:B-1----:R-:W2:Y:S04]  /*17e0*/  LDS R23, [R24] ;  /* 0x0000000018177984 */ /* 0x002ea80000000800 */
[----:B------:R-:W0:Y:S01]  /*17f0*/  LDC.64 R18, c[0x0][0x380] ;  /* 0x0000e000ff127b82 */ /* 0x000e220000000a00 */
[----:B--2---:R-:W-:-:S04]  /*1800*/  IMAD R23, R23, R28, UR4 ;  /* 0x0000000417177e24 */ /* 0x004fc8000f8e021c */
[----:B0-----:R-:W-:-:S05]  /*1810*/  IMAD.WIDE R22, R23, 0x4, R18 ;  /* 0x0000000417167825 */ /* 0x001fca00078e0212 */
[----:B------:R-:W2:Y:S01]  /*1820*/  LDG.E.CONSTANT R29, desc[UR10][R22.64] ;  /* 0x0000000a161d7981 */ /* 0x000ea2000c1e9900 */
[----:B------:R-:W-:Y:S01]  /*1830*/  IMAD.IADD R30, R3, 0x1, R26 ;  /* 0x00000001031e7824 */ /* 0x000fe200078e021a */
[----:B------:R-:W-:-:S04]  /*1840*/  LEA R31, R17, R24, 0x2 ;  /* 0x00000018111f7211 */ /* 0x000fc800078e10ff */
[----:B--2---:R-:W-:Y:S04]  /*1850*/  STS [R30], R29 ;  /* 0x0000001d1e007388 */ /* 0x004fe80000000800 */
[----:B------:R-:W0:Y:S02]  /*1860*/  LDS R31, [R31] ;  /* 0x000000001f1f7984 */ /* 0x000e240000000800 */
[----:B0-----:R-:W-:-:S04]  /*1870*/  IMAD R25, R31, R28, UR4 ;  /* 0x000000041f197e24 */ /* 0x001fc8000f8e021c */
[----:B------:R-:W-:-:S06]  /*1880*/  IMAD.WIDE R24, R25, 0x4, R18 ;  /* 0x0000000419187825 */ /* 0x000fcc00078e0212 */
[----:B------:R-:W2:Y:S01]  /*1890*/  LDG.E.CONSTANT R24, desc[UR10][R24.64] ;  /* 0x0000000a18187981 */ /* 0x000ea2000c1e9900 */
[----:B------:R-:W-:-:S05]  /*18a0*/  IMAD R33, R17, 0x4, R30 ;  /* 0x0000000411217824 */ /* 0x000fca00078e021e */
[----:B--2---:R-:W-:Y:S04]  /*18b0*/  STS [R33], R24 ;  /* 0x0000001821007388 */ /* 0x004fe80000000800 */
[----:B------:R-:W0:Y:S02]  /*18c0*/  LDS R35, [R26+UR16] ;  /* 0x000000101a237984 */ /* 0x000e240008000800 */
[----:B0-----:R-:W-:-:S04]  /*18d0*/  IMAD R23, R35, R28, UR4 ;  /* 0x0000000423177e24 */ /* 0x001fc8000f8e021c */
[----:B------:R-:W-:-:S06]  /*18e0*/  IMAD.WIDE R22, R23, 0x4, R18 ;  /* 0x0000000417167825 */ /* 0x000fcc00078e0212 */
[----:B------:R-:W2:Y:S04]  /*18f0*/  LDG.E.CONSTANT R23, desc[UR10][R22.64] ;  /* 0x0000000a16177981 */ /* 0x000ea8000c1e9900 */
[----:B--2---:R-:W-:Y:S04]  /*1900*/  STS [R26+UR15], R23 ;  /* 0x000000171a007988 */ /* 0x004fe8000800080f */
[----:B------:R-:W0:Y:S02]  /*1910*/  LDS R29, [R26+UR6] ;  /* 0x000000061a1d7984 */ /* 0x000e240008000800 */
[----:B0-----:R-:W-:-:S04]  /*1920*/  IMAD R29, R29, R28, UR4 ;  /* 0x000000041d1d7e24 */ /* 0x001fc8000f8e021c */
[----:B------:R-:W-:-:S06]  /*1930*/  IMAD.WIDE R18, R29, 0x4, R18 ;  /* 0x000000041d127825 */ /* 0x000fcc00078e0212 */
[----:B------:R-:W2:Y:S01]  /*1940*/  LDG.E.CONSTANT R19, desc[UR10][R18.64] ;  /* 0x0000000a12137981 */ /* 0x000ea2000c1e9900 */
[----:B------:R-:W-:-:S05]  /*1950*/  IMAD R0, R17, 0x4, R0 ;  /* 0x0000000411007824 */ /* 0x000fca00078e0200 */
[----:B------:R-:W-:Y:S01]  /*1960*/  ISETP.GE.AND P0, PT, R0, UR13, PT ;  /* 0x0000000d00007c0c */ /* 0x000fe2000bf06270 */
[----:B--2---:R0:W-:Y:S02]  /*1970*/  STS [R26+UR5], R19 ;  /* 0x000000131a007988 */ /* 0x0041e40008000805 */
[----:B0-----:R-:W-:-:S10]  /*1980*/  IMAD R26, R17, 0x10, R26 ;  /* 0x00000010111a7824 */ /* 0x001fd400078e021a */
[----:B------:R-:W-:Y:S05]  /*1990*/  @!P0 BRA `(.L_x_38) ;  /* 0xfffffffc00888947 */ /* 0x000fea000383ffff */
.L_x_35:
[----:B------:R-:W-:Y:S05]  /*19a0*/  BSYNC.RECONVERGENT B0 ;  /* 0x0000000000007941 */ /* 0x000fea0003800200 */
.L_x_34:
[----:B------:R-:W-:Y:S01]  /*19b0*/  BAR.SYNC.DEFER_BLOCKING 0x0 ;  /* 0x0000000000007b1d */ /* 0x000fe20000010000 */
[----:B------:R-:W-:-:S07]  /*19c0*/  HFMA2 R0, -RZ, RZ, 0, 0 ;  /* 0x00000000ff007431 */ /* 0x000fce00000001ff */
.L_x_44:
[----:B------:R-:W-:Y:S01]  /*19d0*/  ISETP.GE.AND P0, PT, R21, UR18, PT ;  /* 0x0000001215007c0c */ /* 0x000fe2000bf06270 */
[----:B------:R-:W-:-:S12]  /*19e0*/  BSSY.RECONVERGENT B0, `(.L_x_39) ;  /* 0x000001b000007945 */ /* 0x000fd80003800200 */
[----:B--2---:R-:W-:Y:S05]  /*19f0*/  @P0 BRA `(.L_x_40) ;  /* 0x0000000000640947 */ /* 0x004fea0003800000 */
[----:B------:R-:W-:-:S07]  /*1a00*/  IMAD.MOV.U32 R3, RZ, RZ, R21 ;  /* 0x000000ffff037224 */ /* 0x000fce00078e0015 */
.L_x_43:
[----:B--2---:R-:W-:Y:S01]  /*1a10*/  LOP3.LUT R18, R3, 0x1, R0, 0x48, !PT ;  /* 0x0000000103127812 */ /* 0x004fe200078e4800 */
[----:B------:R-:W-:Y:S03]  /*1a20*/  BSSY.RECONVERGENT B1, `(.L_x_41) ;  /* 0x0000013000017945 */ /* 0x000fe60003800200 */
[----:B------:R-:W-:-:S13]  /*1a30*/  ISETP.NE.U32.AND P0, PT, R18, 0x1, PT ;  /* 0x000000011200780c */ /* 0x000fda0003f05070 */
[----:B------:R-:W-:Y:S05]  /*1a40*/  @!P0 BRA `(.L_x_42) ;  /* 0x0000000000408947 */ /* 0x000fea0003800000 */
[----:B-1----:R-:W0:Y:S01]  /*1a50*/  S2R R23, SR_CgaCtaId ;  /* 0x0000000000177919 */ /* 0x002e220000008800 */
[----:B------:R-:W-:-:S05]  /*1a60*/  MOV R18, 0x400 ;  /* 0x0000040000127802 */ /* 0x000fca0000000f00 */
[----:B------:R-:W-:-:S05]  /*1a70*/  VIADD R19, R18, 0x1000 ;  /* 0x0000100012137836 */ /* 0x000fca0000000000 */
[----:B0-----:R-:W-:-:S05]  /*1a80*/  LEA R22, R23, R19, 0x18 ;  /* 0x0000001317167211 */ /* 0x001fca00078ec0ff */
[----:B------:R-:W-:-:S05]  /*1a90*/  IMAD R22, R3, 0x4, R22 ;  /* 0x0000000403167824 */ /* 0x000fca00078e0216 */
[----:B------:R-:W-:Y:S04]  /*1aa0*/  LDS R25, [R22] ;  /* 0x0000000016197984 */ /* 0x000fe80000000800 */
[----:B------:R-:W0:Y:S02]  /*1ab0*/  LDS R24, [R22+0x4] ;  /* 0x0000040016187984 */ /* 0x000e240000000800 */
[----:B0-----:R-:W-:-:S13]  /*1ac0*/  FSETP.GT.AND P0, PT, R25, R24, PT ;  /* 0x000000181900720b */ /* 0x001fda0003f04000 */
[----:B------:R-:W-:Y:S01]  /*1ad0*/  @P0 LEA R18, R23, R18, 0x18 ;  /* 0x0000001217120211 */ /* 0x000fe200078ec0ff */
[----:B------:R-:W-:Y:S03]  /*1ae0*/  @P0 STS [R22], R24 ;  /* 0x0000001816000388 */ /* 0x000fe60000000800 */
[----:B------:R-:W-:Y:S01]  /*1af0*/  @P0 LEA R18, R3, R18, 0x2 ;  /* 0x0000001203120211 */ /* 0x000fe200078e10ff */
[----:B------:R-:W-:Y:S04]  /*1b00*/  @P0 STS [R22+0x4], R25 ;  /* 0x0000041916000388 */ /* 0x000fe80000000800 */
[----:B------:R-:W0:Y:S04]  /*1b10*/  @P0 LDS R23, [R18+0x4] ;  /* 0x0000040012170984 */ /* 0x000e280000000800 */
[----:B------:R-:W1:Y:S04]  /*1b20*/  @P0 LDS R19, [R18] ;  /* 0x0000000012130984 */ /* 0x000e680000000800 */
[----:B0-----:R2:W-:Y:S04]  /*1b30*/  @P0 STS [R18], R23 ;  /* 0x0000001712000388 */ /* 0x0015e80000000800 */
[----:B-1----:R2:W-:Y:S02]  /*1b40*/  @P0 STS [R18+0x4], R19 ;  /* 0x0000041312000388 */ /* 0x0025e40000000800 */
.L_x_42:
[----:B------:R-:W-:Y:S05]  /*1b50*/  BSYNC.RECONVERGENT B1 ;  /* 0x0000000000017941 */ /* 0x000fea0003800200 */
.L_x_41:
[----:B------:R-:W-:-:S05]  /*1b60*/  VIADD R3, R3, UR17 ;  /* 0x0000001103037c36 */ /* 0x000fca0008000000 */
[----:B------:R-:W-:-:S13]  /*1b70*/  ISETP.GE.AND P0, PT, R3, UR18, PT ;  /* 0x0000001203007c0c */ /* 0x000fda000bf06270 */
[----:B------:R-:W-:Y:S05]  /*1b80*/  @!P0 BRA `(.L_x_43) ;  /* 0xfffffffc00a08947 */ /* 0x000fea000383ffff */
.L_x_40:
[----:B------:R-:W-:Y:S05]  /*1b90*/  BSYNC.RECONVERGENT B0 ;  /* 0x0000000000007941 */ /* 0x000fea0003800200 */
.L_x_39:
[----:B------:R-:W-:Y:S01]  /*1ba0*/  VIADD R0, R0, 0x1 ;  /* 0x0000000100007836 */ /* 0x000fe20000000000 */
[----:B------:R-:W-:Y:S04]  /*1bb0*/  BAR.SYNC.DEFER_BLOCKING 0x0 ;  /* 0x0000000000007b1d */ /* 0x000fe80000010000 */
[----:B------:R-:W-:-:S13]  /*1bc0*/  ISETP.NE.AND P0, PT, R0, UR14, PT ;  /* 0x0000000e00007c0c */ /* 0x000fda000bf05270 */
[----:B------:R-:W-:Y:S05]  /*1bd0*/  @P0 BRA `(.L_x_44) ;  /* 0xfffffffc007c0947 */ /* 0x000fea000383ffff */
[----:B------:R-:W-:Y:S01]  /*1be0*/  ISETP.NE.AND P0, PT, R21, RZ, PT ;  /* 0x000000ff1500720c */ /* 0x000fe20003f05270 */
[----:B------:R-:W-:-:S12]  /*1bf0*/  BSSY.RECONVERGENT B0, `(.L_x_45) ;  /* 0x000000e000007945 */ /* 0x000fd80003800200 */
[----:B------:R-:W-:Y:S05]  /*1c00*/  @P0 BRA `(.L_x_46) ;  /* 0x0000000000300947 */ /* 0x000fea0003800000 */
[----:B------:R-:W3:Y:S01]  /*1c10*/  S2UR UR8, SR_CgaCtaId ;  /* 0x00000000000879c3 */ /* 0x000ee20000008800 */
[----:B------:R-:W-:Y:S01]  /*1c20*/  UMOV UR7, 0x400 ;  /* 0x0000040000077882 */ /* 0x000fe20000000000 */
[----:B------:R-:W-:-:S06]  /*1c30*/  IMAD.MOV.U32 R25, RZ, RZ, 0x7f7fffff ;  /* 0x7f7fffffff197424 */ /* 0x000fcc00078e00ff */
[----:B--2---:R-:W0:Y:S01]  /*1c40*/  LDC.64 R18, c[0x0][0x390] ;  /* 0x0000e400ff127b82 */ /* 0x004e220000000a00 */
[----:B---3--:R-:W-:-:S04]  /*1c50*/  ULEA UR7, UR8, UR7, 0x18 ;  /* 0x0000000708077291 */ /* 0x008fc8000f8ec0ff */
[----:B------:R-:W-:-:S05]  /*1c60*/  ULEA UR8, UR13, UR7, 0x2 ;  /* 0x000000070d087291 */ /* 0x000fca000f8e10ff */
[----:B-1----:R-:W0:Y:S04]  /*1c70*/  LDS R23, [UR7] ;  /* 0x00000007ff177984 */ /* 0x002e280008000800 */
[----:B------:R-:W1:Y:S01]  /*1c80*/  LDS R3, [UR8+-0x4] ;  /* 0xfffffc08ff037984 */ /* 0x000e620008000800 */
[----:B0-----:R-:W-:-:S04]  /*1c90*/  IMAD.WIDE R22, R23, 0x4, R18 ;  /* 0x0000000417167825 */ /* 0x001fc800078e0212 */
[----:B-1----:R-:W-:Y:S01]  /*1ca0*/  IMAD.WIDE R18, R3, 0x4, R18 ;  /* 0x0000000403127825 */ /* 0x002fe200078e0212 */
[----:B------:R3:W-:Y:S04]  /*1cb0*/  STG.E desc[UR10][R22.64], R25 ;  /* 0x0000001916007986 */ /* 0x0007e8000c10190a */
[----:B------:R3:W-:Y:S02]  /*1cc0*/  STG.E desc[UR10][R18.64], R25 ;  /* 0x0000001912007986 */ /* 0x0007e4000c10190a */
.L_x_46:
[----:B------:R-:W-:Y:S05]  /*1cd0*/  BSYNC.RECONVERGENT B0 ;  /* 0x0000000000007941 */ /* 0x000fea0003800200 */
.L_x_45:
[----:B------:R-:W4:Y:S08]  /*1ce0*/  S2UR UR9, SR_CgaCtaId ;  /* 0x00000000000979c3 */ /* 0x000f300000008800 */
[----:B------:R-:W-:Y:S06]  /*1cf0*/  BAR.SYNC.DEFER_BLOCKING 0x0 ;  /* 0x0000000000007b1d */ /* 0x000fec0000010000 */
[----:B------:R-:W-:-:S02]  /*1d00*/  UMOV UR7, 0x400 ;  /* 0x0000040000077882 */ /* 0x000fc40000000000 */
[----:B------:R-:W-:-:S04]  /*1d10*/  UIADD3 UR8, UPT, UPT, UR7, 0x1000, URZ ;  /* 0x0000100007087890 */ /* 0x000fc8000fffe0ff */
[----:B----4-:R-:W-:Y:S02]  /*1d20*/  ULEA UR8, UR9, UR8, 0x18 ;  /* 0x0000000809087291 */ /* 0x010fe4000f8ec0ff */
[----:B------:R-:W-:Y:S02]  /*1d30*/  ULEA UR9, UR9, UR7, 0x18 ;  /* 0x0000000709097291 */ /* 0x000fe4000f8ec0ff */
[----:B------:R-:W-:-:S07]  /*1d40*/  ULEA UR7, UR13, UR8, 0x2 ;  /* 0x000000080d077291 */ /* 0x000fce000f8e10ff */
[----:B------:R-:W-:Y:S04]  /*1d50*/  LDS R3, [UR9+0x1000] ;  /* 0x00100009ff037984 */ /* 0x000fe80008000800 */
[----:B------:R-:W4:Y:S02]  /*1d60*/  LDS R0, [UR7+-0x4] ;  /* 0xfffffc07ff007984 */ /* 0x000f240008000800 */
[----:B----4-:R-:W-:-:S05]  /*1d70*/  FADD R0, R0, -R3 ;  /* 0x8000000300007221 */ /* 0x010fca0000000000 */
[----:B------:R-:W-:-:S13]  /*1d80*/  R2UR UR9, R0 ;  /* 0x00000000000972ca */ /* 0x000fda00000e0000 */
[----:B------:R-:W-:-:S04]  /*1d90*/  MOV R0, UR9 ;  /* 0x0000000900007c02 */ /* 0x000fc80008000f00 */
[----:B------:R-:W-:-:S13]  /*1da0*/  FSETP.GEU.AND P0, PT, R0, 1.00000001335143196e-10, PT ;  /* 0x2edbe6ff0000780b */ /* 0x000fda0003f0e000 */
[----:B------:R-:W-:Y:S06]  /*1db0*/  @!P0 BAR.SYNC.DEFER_BLOCKING 0x0 ;  /* 0x0000000000008b1d */ /* 0x000fec0000010000 */
[----:B------:R-:W-:Y:S05]  /*1dc0*/  @!P0 BRA `(.L_x_47) ;  /* 0x0000000c00b48947 */ /* 0x000fea0003800000 */
[----:B------:R-:W-:-:S13]  /*1dd0*/  ISETP.GE.AND P0, PT, R16, UR18, PT ;  /* 0x0000001210007c0c */ /* 0x000fda000bf06270 */
[----:B------:R-:W-:Y:S05]  /*1de0*/  @P0 BRA `(.L_x_48) ;  /* 0x0000000c00a40947 */ /* 0x000fea0003800000 */
[----:B------:R-:W-:Y:S01]  /*1df0*/  ISETP.NE.AND P0, PT, R2, 0x3, PT ;  /* 0x000000030200780c */ /* 0x000fe20003f05270 */
[----:B------:R-:W-:Y:S01]  /*1e00*/  BSSY.RECONVERGENT B2, `(.L_x_49) ;  /* 0x0000059000027945 */ /* 0x000fe20003800200 */
[----:B------:R-:W-:-:S11]  /*1e10*/  IMAD.MOV.U32 R28, RZ, RZ, R16 ;  /* 0x000000ffff1c7224 */ /* 0x000fd600078e0010 */
[----:B------:R-:W-:Y:S05]  /*1e20*/  @!P0 BRA `(.L_x_50) ;  /* 0x0000000400588947 */ /* 0x000fea0003800000 */
[----:B------:R-:W4:Y:S01]  /*1e30*/  LDS R3, [R20+0x4] ;  /* 0x0000040014037984 */ /* 0x000f220000000800 */
[----:B--23--:R-:W4:Y:S02]  /*1e40*/  LDC.64 R18, c[0x0][0x390] ;  /* 0x0000e400ff127b82 */ /* 0x00cf240000000a00 */
[----:B----4-:R-:W-:-:S05]  /*1e50*/  IMAD.WIDE R18, R3, 0x4, R18 ;  /* 0x0000000403127825 */ /* 0x010fca00078e0212 */
[----:B------:R-:W2:Y:S01]  /*1e60*/  LDG.E R0, desc[UR10][R18.64] ;  /* 0x0000000a12007981 */ /* 0x000ea2000c1e1900 */
[----:B------:R-:W-:Y:S01]  /*1e70*/  BSSY.RECONVERGENT B3, `(.L_x_51) ;  /* 0x0000015000037945 */ /* 0x000fe20003800200 */
[----:B--2---:R-:W-:-:S13]  /*1e80*/  FSETP.GEU.AND P0, PT, R0, 3.40282346638528859812e+38, PT ;  /* 0x7f7fffff0000780b */ /* 0x004fda0003f0e000 */
[----:B------:R-:W-:Y:S05]  /*1e90*/  @P0 BRA `(.L_x_52) ;  /* 0x0000000000480947 */ /* 0x000fea0003800000 */
[----:B------:R-:W-:Y:S01]  /*1ea0*/  LDS R3, [R11+0x8] ;  /* 0x000008000b037984 */ /* 0x000fe20000000800 */
[----:B0-----:R-:W0:Y:S01]  /*1eb0*/  MUFU.RCP R22, UR9 ;  /* 0x0000000900167d08 */ /* 0x001e220008001000 */
[----:B-1----:R-:W-:Y:S01]  /*1ec0*/  IMAD.U32 R23, RZ, RZ, UR9 ;  /* 0x00000009ff177e24 */ /* 0x002fe2000f8e00ff */
[----:B------:R-:W-:Y:S01]  /*1ed0*/  BSSY.RECONVERGENT B4, `(.L_x_53) ;  /* 0x000000d000047945 */ /* 0x000fe20003800200 */
[----:B------:R-:W1:Y:S02]  /*1ee0*/  LDS R0, [R11] ;  /* 0x000000000b007984 */ /* 0x000e640000000800 */
[----:B0-----:R-:W-:-:S04]  /*1ef0*/  FFMA R23, R22, -R23, 1 ;  /* 0x3f80000016177423 */ /* 0x001fc80000000817 */
[----:B------:R-:W-:Y:S01]  /*1f00*/  FFMA R22, R22, R23, R22 ;  /* 0x0000001716167223 */ /* 0x000fe20000000016 */
[----:B-1----:R-:W-:-:S04]  /*1f10*/  FADD R3, R3, -R0 ;  /* 0x8000000003037221 */ /* 0x002fc80000000000 */
[----:B------:R-:W0:Y:S01]  /*1f20*/  FCHK P0, R3, UR9 ;  /* 0x0000000903007d02 */ /* 0x000e220008000000 */
[----:B------:R-:W-:-:S04]  /*1f30*/  FFMA R0, R3, R22, RZ ;  /* 0x0000001603007223 */ /* 0x000fc800000000ff */
[----:B------:R-:W-:-:S04]  /*1f40*/  FFMA R23, R0, -UR9, R3 ;  /* 0x8000000900177c23 */ /* 0x000fc80008000003 */
[----:B------:R-:W-:Y:S01]  /*1f50*/  FFMA R0, R22, R23, R0 ;  /* 0x0000001716007223 */ /* 0x000fe20000000000 */
[----:B0-----:R-:W-:Y:S06]  /*1f60*/  @!P0 BRA `(.L_x_54) ;  /* 0x00000000000c8947 */ /* 0x001fec0003800000 */
[----:B------:R-:W-:Y:S01]  /*1f70*/  IMAD.U32 R0, RZ, RZ, UR9 ;  /* 0x00000009ff007e24 */ /* 0x000fe2000f8e00ff */
[----:B------:R-:W-:-:S07]  /*1f80*/  MOV R22, 0x1fa0 ;  /* 0x00001fa000167802 */ /* 0x000fce0000000f00 */
[----:B------:R-:W-:Y:S05]  /*1f90*/  CALL.REL.NOINC `($__internal_0_$__cuda_sm3x_div_rn_noftz_f32_slowpath) ;  /* 0x00000010006c7944 */ /* 0x000fea0003c00000 */
.L_x_54:
[----:B------:R-:W-:Y:S05]  /*1fa0*/  BSYNC.RECONVERGENT B4 ;  /* 0x0000000000047941 */ /* 0x000fea0003800200 */
.L_x_53:
[----:B------:R2:W-:Y:S02]  /*1fb0*/  REDG.E.ADD.F32.FTZ.RN.STRONG.GPU desc[UR10][R18.64], R0 ;  /* 0x00000000120079a6 */ /* 0x0005e4000c12f30a */
.L_x_52:
[----:B------:R-:W-:Y:S05]  /*1fc0*/  BSYNC.RECONVERGENT B3 ;  /* 0x0000000000037941 */ /* 0x000fea0003800200 */
.L_x_51:
[----:B------:R-:W-:Y:S02]  /*1fd0*/  ISETP.NE.AND P0, PT, R2, RZ, PT ;  /* 0x000000ff0200720c */ /* 0x000fe40003f05270 */
[----:B------:R-:W-:-:S11]  /*1fe0*/  IADD3 R28, PT, PT, R15, 0x1, RZ ;  /* 0x000000010f1c7810 */ /* 0x000fd60007ffe0ff */
[----:B------:R-:W-:Y:S05]  /*1ff0*/  @!P0 BRA `(.L_x_50) ;  /* 0x0000000000e48947 */ /* 0x000fea0003800000 */
[----:B------:R-:W3:Y:S01]  /*2000*/  LDS R3, [R10+0x4] ;  /* 0x000004000a037984 */ /* 0x000ee20000000800 */
[----:B--2---:R-:W3:Y:S02]  /*2010*/  LDC.64 R18, c[0x0][0x390] ;  /* 0x0000e400ff127b82 */ /* 0x004ee40000000a00 */
[----:B---3--:R-:W-:-:S05]  /*2020*/  IMAD.WIDE R18, R3, 0x4, R18 ;  /* 0x0000000403127825 */ /* 0x008fca00078e0212 */
        /* <DEDUP_REMOVED lines=9> */
[----:B0-----:R-:W-:Y:S01]  /*20c0*/  FFMA R23, R22, -R23, 1 ;  /* 0x3f80000016177423 */ /* 0x001fe20000000817 */
[----:B-1----:R-:W-:-:S03]  /*20d0*/  FADD R24, R0, -R3 ;  /* 0x8000000300187221 */ /* 0x002fc60000000000 */
[----:B------:R-:W-:Y:S01]  /*20e0*/  FFMA R0, R22, R23, R22 ;  /* 0x0000001716007223 */ /* 0x000fe20000000016 */
[----:B------:R-:W0:Y:S03]  /*20f0*/  FCHK P0, R24, UR9 ;  /* 0x0000000918007d02 */ /* 0x000e260008000000 */
[----:B------:R-:W-:-:S04]  /*2100*/  FFMA R3, R0, R24, RZ ;  /* 0x0000001800037223 */ /* 0x000fc800000000ff */
[----:B------:R-:W-:-:S04]  /*2110*/  FFMA R22, R3, -UR9, R24 ;  /* 0x8000000903167c23 */ /* 0x000fc80008000018 */
[----:B------:R-:W-:Y:S01]  /*2120*/  FFMA R0, R0, R22, R3 ;  /* 0x0000001600007223 */ /* 0x000fe20000000003 */
[----:B0-----:R-:W-:Y:S06]  /*2130*/  @!P0 BRA `(.L_x_58) ;  /* 0x0000000000108947 */ /* 0x001fec0003800000 */
[----:B------:R-:W-:Y:S01]  /*2140*/  IMAD.MOV.U32 R3, RZ, RZ, R24 ;  /* 0x000000ffff037224 */ /* 0x000fe200078e0018 */
[----:B------:R-:W-:Y:S01]  /*2150*/  MOV R22, 0x2180 ;  /* 0x0000218000167802 */ /* 0x000fe20000000f00 */
[----:B------:R-:W-:-:S07]  /*2160*/  IMAD.U32 R0, RZ, RZ, UR9 ;  /* 0x00000009ff007e24 */ /* 0x000fce000f8e00ff */
[----:B------:R-:W-:Y:S05]  /*2170*/  CALL.REL.NOINC `($__internal_0_$__cuda_sm3x_div_rn_noftz_f32_slowpath) ;  /* 0x0000000c00f47944 */ /* 0x000fea0003c00000 */
.L_x_58:
[----:B------:R-:W-:Y:S05]  /*2180*/  BSYNC.RECONVERGENT B4 ;  /* 0x0000000000047941 */ /* 0x000fea0003800200 */
.L_x_57:
[----:B------:R2:W-:Y:S02]  /*2190*/  REDG.E.ADD.F32.FTZ.RN.STRONG.GPU desc[UR10][R18.64], R0 ;  /* 0x00000000120079a6 */ /* 0x0005e4000c12f30a */
.L_x_56:
[----:B------:R-:W-:Y:S05]  /*21a0*/  BSYNC.RECONVERGENT B3 ;  /* 0x0000000000037941 */ /* 0x000fea0003800200 */
.L_x_55:
[----:B------:R-:W-:Y:S02]  /*21b0*/  ISETP.NE.AND P0, PT, R2, 0x1, PT ;  /* 0x000000010200780c */ /* 0x000fe40003f05270 */
[----:B------:R-:W-:-:S11]  /*21c0*/  IADD3 R28, PT, PT, R12, 0x1, RZ ;  /* 0x000000010c1c7810 */ /* 0x000fd60007ffe0ff */
[----:B------:R-:W-:Y:S05]  /*21d0*/  @!P0 BRA `(.L_x_50) ;  /* 0x00000000006c8947 */ /* 0x000fea0003800000 */
[----:B------:R-:W3:Y:S01]  /*21e0*/  LDS R3, [R7+0x4] ;  /* 0x0000040007037984 */ /* 0x000ee20000000800 */
[----:B--2---:R-:W3:Y:S02]  /*21f0*/  LDC.64 R18, c[0x0][0x390] ;  /* 0x0000e400ff127b82 */ /* 0x004ee40000000a00 */
[----:B---3--:R-:W-:-:S05]  /*2200*/  IMAD.WIDE R18, R3, 0x4, R18 ;  /* 0x0000000403127825 */ /* 0x008fca00078e0212 */
[----:B------:R-:W2:Y:S01]  /*2210*/  LDG.E R0, desc[UR10][R18.64] ;  /* 0x0000000a12007981 */ /* 0x000ea2000c1e1900 */
[----:B------:R-:W-:Y:S01]  /*2220*/  IMAD.MOV.U32 R28, RZ, RZ, R6 ;  /* 0x000000ffff1c7224 */ /* 0x000fe200078e0006 */
        /* <DEDUP_REMOVED lines=16> */
[----:B------:R-:W-:Y:S02]  /*2330*/  MOV R0, UR9 ;  /* 0x0000000900007c02 */ /* 0x000fe40008000f00 */
[----:B------:R-:W-:-:S07]  /*2340*/  MOV R22, 0x2360 ;  /* 0x0000236000167802 */ /* 0x000fce0000000f00 */
[----:B------:R-:W-:Y:S05]  /*2350*/  CALL.REL.NOINC `($__internal_0_$__cuda_sm3x_div_rn_noftz_f32_slowpath) ;  /* 0x0000000c007c7944 */ /* 0x000fea0003c00000 */
.L_x_60:
[----:B------:R-:W-:Y:S05]  /*2360*/  BSYNC.RECONVERGENT B3 ;  /* 0x0000000000037941 */ /* 0x000fea0003800200 */
.L_x_59:
[----:B------:R4:W-:Y:S01]  /*2370*/  REDG.E.ADD.F32.FTZ.RN.STRONG.GPU desc[UR10][R18.64], R0 ;  /* 0x00000000120079a6 */ /* 0x0009e2000c12f30a */
[----:B------:R-:W-:-:S07]  /*2380*/  IMAD.MOV.U32 R28, RZ, RZ, R6 ;  /* 0x000000ffff1c7224 */ /* 0x000fce00078e0006 */
.L_x_50:
[----:B------:R-:W-:Y:S05]  /*2390*/  BSYNC.RECONVERGENT B2 ;  /* 0x0000000000027941 */ /* 0x000fea0003800200 */
.L_x_49:
[----:B------:R-:W-:-:S13]  /*23a0*/  ISETP.GE.U32.AND P0, PT, R13, 0x3, PT ;  /* 0x000000030d00780c */ /* 0x000fda0003f06070 */
[----:B------:R-:W-:Y:S05]  /*23b0*/  @!P0 BRA `(.L_x_48) ;  /* 0x0000000800308947 */ /* 0x000fea0003800000 */
.L_x_77:
[----:B-123--:R-:W1:Y:S01]  /*23c0*/  S2R R23, SR_CgaCtaId ;  /* 0x0000000000177919 */ /* 0x00ee620000008800 */
[----:B0-----:R-:W-:Y:S01]  /*23d0*/  MOV R22, 0x400 ;  /* 0x0000040000167802 */ /* 0x001fe20000000f00 */
[----:B----4-:R-:W0:Y:S03]  /*23e0*/  LDC.64 R18, c[0x0][0x390] ;  /* 0x0000e400ff127b82 */ /* 0x010e260000000a00 */
[----:B-1----:R-:W-:-:S05]  /*23f0*/  LEA R3, R23, R22, 0x18 ;  /* 0x0000001617037211 */ /* 0x002fca00078ec0ff */
[----:B------:R-:W-:-:S05]  /*2400*/  IMAD R30, R28, 0x4, R3 ;  /* 0x000000041c1e7824 */ /* 0x000fca00078e0203 */
[----:B------:R-:W0:Y:S02]  /*2410*/  LDS R3, [R30] ;  /* 0x000000001e037984 */ /* 0x000e240000000800 */
[----:B0-----:R-:W-:-:S05]  /*2420*/  IMAD.WIDE R18, R3, 0x4, R18 ;  /* 0x0000000403127825 */ /* 0x001fca00078e0212 */
[----:B------:R-:W2:Y:S01]  /*2430*/  LDG.E R0, desc[UR10][R18.64] ;  /* 0x0000000a12007981 */ /* 0x000ea2000c1e1900 */
[----:B------:R-:W-:Y:S05]  /*2440*/  YIELD ;  /* 0x0000000000007946 */ /* 0x000fea0003800000 */
[----:B------:R-:W-:Y:S01]  /*2450*/  BSSY.RECONVERGENT B2, `(.L_x_61) ;  /* 0x0000019000027945 */ /* 0x000fe20003800200 */
[----:B--2---:R-:W-:-:S13]  /*2460*/  FSETP.GEU.AND P0, PT, R0, 3.40282346638528859812e+38, PT ;  /* 0x7f7fffff0000780b */ /* 0x004fda0003f0e000 */
[----:B------:R-:W-:Y:S05]  /*2470*/  @P0 BRA `(.L_x_62) ;  /* 0x0000000000580947 */ /* 0x000fea0003800000 */
[----:B------:R-:W-:Y:S01]  /*2480*/  VIADD R22, R22, 0x1000 ;  /* 0x0000100016167836 */ /* 0x000fe20000000000 */
[----:B------:R-:W-:Y:S01]  /*2490*/  BSSY.RECONVERGENT B3, `(.L_x_63) ;  /* 0x0000013000037945 */ /* 0x000fe20003800200 */
[----:B------:R-:W-:-:S03]  /*24a0*/  IMAD.U32 R25, RZ, RZ, UR9 ;  /* 0x00000009ff197e24 */ /* 0x000fc6000f8e00ff */
[----:B------:R-:W-:Y:S02]  /*24b0*/  LEA R3, R23, R22, 0x18 ;  /* 0x0000001617037211 */ /* 0x000fe400078ec0ff */
[----:B------:R-:W0:Y:S02]  /*24c0*/  MUFU.RCP R22, UR9 ;  /* 0x0000000900167d08 */ /* 0x000e240008001000 */
[----:B------:R-:W-:-:S05]  /*24d0*/  LEA R3, R28, R3, 0x2 ;  /* 0x000000031c037211 */ /* 0x000fca00078e10ff */
[----:B------:R-:W-:Y:S04]  /*24e0*/  LDS R0, [R3+0x4] ;  /* 0x0000040003007984 */ /* 0x000fe80000000800 */
[----:B------:R-:W1:Y:S01]  /*24f0*/  LDS R23, [R3+-0x4] ;  /* 0xfffffc0003177984 */ /* 0x000e620000000800 */
        /* <DEDUP_REMOVED lines=12> */
.L_x_64:
[----:B------:R-:W-:Y:S05]  /*25c0*/  BSYNC.RECONVERGENT B3 ;  /* 0x0000000000037941 */ /* 0x000fea0003800200 */
.L_x_63:
[----:B------:R0:W-:Y:S02]  /*25d0*/  REDG.E.ADD.F32.FTZ.RN.STRONG.GPU desc[UR10][R18.64], R0 ;  /* 0x00000000120079a6 */ /* 0x0001e4000c12f30a */
.L_x_62:
[----:B------:R-:W-:Y:S05]  /*25e0*/  BSYNC.RECONVERGENT B2 ;  /* 0x0000000000027941 */ /* 0x000fea0003800200 */
.L_x_61:
[----:B------:R-:W-:Y:S01]  /*25f0*/  LEA R30, R17, R30, 0x2 ;  /* 0x0000001e111e7211 */ /* 0x000fe200078e10ff */
[----:B0-----:R-:W0:Y:S04]  /*2600*/  LDC.64 R18, c[0x0][0x390] ;  /* 0x0000e400ff127b82 */ /* 0x001e280000000a00 */
[----:B------:R-:W0:Y:S02]  /*2610*/  LDS R3, [R30] ;  /* 0x000000001e037984 */ /* 0x000e240000000800 */
[----:B0-----:R-:W-:-:S05]  /*2620*/  IMAD.WIDE R18, R3, 0x4, R18 ;  /* 0x0000000403127825 */ /* 0x001fca00078e0212 */
[----:B------:R-:W2:Y:S01]  /*2630*/  LDG.E R0, desc[UR10][R18.64] ;  /* 0x0000000a12007981 */ /* 0x000ea2000c1e1900 */
[----:B------:R-:W-:Y:S01]  /*2640*/  BSSY.RECONVERGENT B2, `(.L_x_65) ;  /* 0x000001c000027945 */ /* 0x000fe20003800200 */
[----:B------:R-:W-:Y:S01]  /*2650*/  VIADD R28, R28, UR17 ;  /* 0x000000111c1c7c36 */ /* 0x000fe20008000000 */
[----:B--2---:R-:W-:-:S13]  /*2660*/  FSETP.GEU.AND P0, PT, R0, 3.40282346638528859812e+38, PT ;  /* 0x7f7fffff0000780b */ /* 0x004fda0003f0e000 */
[----:B------:R-:W-:Y:S05]  /*2670*/  @P0 BRA `(.L_x_66) ;  /* 0x0000000000600947 */ /* 0x000fea0003800000 */
[----:B------:R-:W0:Y:S01]  /*2680*/  S2UR UR8, SR_CgaCtaId ;  /* 0x00000000000879c3 */ /* 0x000e220000008800 */
[----:B------:R-:W-:Y:S01]  /*2690*/  UMOV UR7, 0x400 ;  /* 0x0000040000077882 */ /* 0x000fe20000000000 */
[----:B------:R-:W1:Y:S01]  /*26a0*/  MUFU.RCP R22, UR9 ;  /* 0x0000000900167d08 */ /* 0x000e620008001000 */
[----:B------:R-:W-:Y:S01]  /*26b0*/  UIADD3 UR7, UPT, UPT, UR7, 0x1000, URZ ;  /* 0x0000100007077890 */ /* 0x000fe2000fffe0ff */
[----:B------:R-:W-:Y:S01]  /*26c0*/  IMAD.U32 R25, RZ, RZ, UR9 ;  /* 0x00000009ff197e24 */ /* 0x000fe2000f8e00ff */
[----:B------:R-:W-:Y:S03]  /*26d0*/  BSSY.RECONVERGENT B3, `(.L_x_67) ;  /* 0x0000011000037945 */ /* 0x000fe60003800200 */
[----:B-1----:R-:W-:Y:S01]  /*26e0*/  FFMA R25, R22, -R25, 1 ;  /* 0x3f80000016197423 */ /* 0x002fe20000000819 */
[----:B0-----:R-:W-:-:S06]  /*26f0*/  ULEA UR7, UR8, UR7, 0x18 ;  /* 0x0000000708077291 */ /* 0x001fcc000f8ec0ff */
[----:B------:R-:W-:-:S05]  /*2700*/  LEA R3, R28, UR7, 0x2 ;  /* 0x000000071c037c11 */ /* 0x000fca000f8e10ff */
[----:B------:R-:W-:Y:S04]  /*2710*/  LDS R0, [R3+0x4] ;  /* 0x0000040003007984 */ /* 0x000fe80000000800 */
[----:B------:R-:W0:Y:S02]  /*2720*/  LDS R23, [R3+-0x4] ;  /* 0xfffffc0003177984 */ /* 0x000e240000000800 */
[----:B0-----:R-:W-:Y:S01]  /*2730*/  FADD R24, R0, -R23 ;  /* 0x8000001700187221 */ /* 0x001fe20000000000 */
[----:B------:R-:W-:-:S03]  /*2740*/  FFMA R0, R22, R25, R22 ;  /* 0x0000001916007223 */ /* 0x000fc60000000016 */
[----:B------:R-:W0:Y:S01]  /*2750*/  FCHK P0, R24, UR9 ;  /* 0x0000000918007d02 */ /* 0x000e220008000000 */
        /* <DEDUP_REMOVED lines=8> */
.L_x_68:
[----:B------:R-:W-:Y:S05]  /*27e0*/  BSYNC.RECONVERGENT B3 ;  /* 0x0000000000037941 */ /* 0x000fea0003800200 */
.L_x_67:
[----:B------:R0:W-:Y:S02]  /*27f0*/  REDG.E.ADD.F32.FTZ.RN.STRONG.GPU desc[UR10][R18.64], R0 ;  /* 0x00000000120079a6 */ /* 0x0001e4000c12f30a */
.L_x_66:
[----:B------:R-:W-:Y:S05]  /*2800*/  BSYNC.RECONVERGENT B2 ;  /* 0x0000000000027941 */ /* 0x000fea0003800200 */
.L_x_65:
[----:B------:R-:W-:Y:S01]  /*2810*/  IMAD R30, R17, 0x4, R30 ;  /* 0x00000004111e7824 */ /* 0x000fe200078e021e */
        /* <DEDUP_REMOVED lines=26> */
[----:B------:R-:W-:Y:S01]  /*29c0*/  MOV R3, R24 ;  /* 0x0000001800037202 */ /* 0x000fe20000000f00 */
[----:B------:R-:W-:Y:S01]  /*29d0*/  IMAD.U32 R0, RZ, RZ, UR9 ;  /* 0x00000009ff007e24 */ /* 0x000fe2000f8e00ff */
[----:B------:R-:W-:-:S07]  /*29e0*/  MOV R22, 0x2a00 ;  /* 0x00002a0000167802 */ /* 0x000fce0000000f00 */
[----:B------:R-:W-:Y:S05]  /*29f0*/  CALL.REL.NOINC `($__internal_0_$__cuda_sm3x_div_rn_noftz_f32_slowpath) ;  /* 0x0000000400d47944 */ /* 0x000fea0003c00000 */
.L_x_72:
[----:B------:R-:W-:Y:S05]  /*2a00*/  BSYNC.RECONVERGENT B3 ;  /* 0x0000000000037941 */ /* 0x000fea0003800200 */
.L_x_71:
[----:B------:R0:W-:Y:S02]  /*2a10*/  REDG.E.ADD.F32.FTZ.RN.STRONG.GPU desc[UR10][R18.64], R0 ;  /* 0x00000000120079a6 */ /* 0x0001e4000c12f30a */
.L_x_70:
[----:B------:R-:W-:Y:S05]  /*2a20*/  BSYNC.RECONVERGENT B2 ;  /* 0x0000000000027941 */ /* 0x000fea0003800200 */
.L_x_69:
        /* <DEDUP_REMOVED lines=13> */
[----:B------:R-:W-:Y:S01]  /*2b00*/  MOV R25, UR9 ;  /* 0x0000000900197c02 */ /* 0x000fe20008000f00 */
[----:B------:R-:W-:Y:S04]  /*2b10*/  BSSY.RECONVERGENT B3, `(.L_x_75) ;  /* 0x0000011000037945 */ /* 0x000fe80003800200 */
        /* <DEDUP_REMOVED lines=16> */
.L_x_76:
[----:B------:R-:W-:Y:S05]  /*2c20*/  BSYNC.RECONVERGENT B3 ;  /* 0x0000000000037941 */ /* 0x000fea0003800200 */
.L_x_75:
[----:B------:R0:W-:Y:S02]  /*2c30*/  REDG.E.ADD.F32.FTZ.RN.STRONG.GPU desc[UR10][R18.64], R0 ;  /* 0x00000000120079a6 */ /* 0x0001e4000c12f30a */
.L_x_74:
[----:B------:R-:W-:Y:S05]  /*2c40*/  BSYNC.RECONVERGENT B2 ;  /* 0x0000000000027941 */ /* 0x000fea0003800200 */
.L_x_73:
[----:B------:R-:W-:-:S05]  /*2c50*/  VIADD R28, R28, UR17 ;  /* 0x000000111c1c7c36 */ /* 0x000fca0008000000 */
[----:B------:R-:W-:-:S13]  /*2c60*/  ISETP.GE.AND P0, PT, R28, UR18, PT ;  /* 0x000000121c007c0c */ /* 0x000fda000bf06270 */
[----:B------:R-:W-:Y:S05]  /*2c70*/  @!P0 BRA `(.L_x_77) ;  /* 0xfffffff400d08947 */ /* 0x000fea000383ffff */
.L_x_48:
[----:B------:R-:W-:Y:S05]  /*2c80*/  WARPSYNC.ALL ;  /* 0x0000000000007948 */ /* 0x000fea0003800000 */
[----:B------:R-:W-:Y:S06]  /*2c90*/  BAR.SYNC.DEFER_BLOCKING 0x0 ;  /* 0x0000000000007b1d */ /* 0x000fec0000010000 */
.L_x_47:
[----:B------:R-:W5:Y:S01]  /*2ca0*/  LDCU UR7, c[0x0][0x39c] ;  /* 0x00007380ff0777ac */ /* 0x000f620008000800 */
[----:B------:R-:W-:-:S04]  /*2cb0*/  UIADD3 UR4, UPT, UPT, UR4, 0x1, URZ ;  /* 0x0000000104047890 */ /* 0x000fc8000fffe0ff */
[----:B-----5:R-:W-:-:S09]  /*2cc0*/  UISETP.NE.AND UP0, UPT, UR4, UR7, UPT ;  /* 0x000000070400728c */ /* 0x020fd2000bf05270 */
[----:B------:R-:W-:Y:S05]  /*2cd0*/  BRA.U UP0, `(.L_x_78) ;  /* 0xffffffe900187547 */ /* 0x000fea000b83ffff */
[----:B------:R-:W-:Y:S05]  /*2ce0*/  EXIT ;  /* 0x000000000000794d */ /* 0x000fea0003800000 */
.L_x_27:
[----:B------:R-:W-:-:S13]  /*2cf0*/  ISETP.LT.AND P0, PT, R21, UR12, PT ;  /* 0x0000000c15007c0c */ /* 0x000fda000bf01270 */
[----:B------:R-:W-:Y:S05]  /*2d00*/  @!P0 EXIT ;  /* 0x000000000000894d */ /* 0x000fea0003800000 */
[----:B------:R-:W1:Y:S01]  /*2d10*/  LDC R0, c[0x0][0x360] ;  /* 0x0000d800ff007b82 */ /* 0x000e620000000800 */
[----:B------:R-:W-:Y:S01]  /*2d20*/  BSSY.RECONVERGENT B0, `(.L_x_79) ;  /* 0x000002a000007945 */ /* 0x000fe20003800200 */
        /* <DEDUP_REMOVED lines=8> */
[----:B0-----:R-:W-:-:S06]  /*2db0*/  IADD3 R2, PT, PT, R7, 0xffffffe, RZ ;  /* 0x0ffffffe07027810 */ /* 0x001fcc0007ffe0ff */
[----:B------:R0:W1:Y:S02]  /*2dc0*/  F2I.FTZ.U32.TRUNC.NTZ R3, R2 ;  /* 0x0000000200037305 */ /* 0x000064000021f000 */
[----:B0-----:R-:W-:Y:S02]  /*2dd0*/  IMAD.MOV.U32 R2, RZ, RZ, RZ ;  /* 0x000000ffff027224 */ /* 0x001fe400078e00ff */
[----:B-1----:R-:W-:-:S04]  /*2de0*/  IMAD.MOV R9, RZ, RZ, -R3 ;  /* 0x000000ffff097224 */ /* 0x002fc800078e0a03 */
[----:B------:R-:W-:-:S04]  /*2df0*/  IMAD R9, R9, R0, RZ ;  /* 0x0000000009097224 */ /* 0x000fc800078e02ff */
[----:B------:R-:W-:-:S06]  /*2e00*/  IMAD.HI.U32 R8, R3, R9, R2 ;  /* 0x0000000903087227 */ /* 0x000fcc00078e0002 */
[----:B------:R-:W-:-:S05]  /*2e10*/  IMAD.HI.U32 R3, R8, R5, RZ ;  /* 0x0000000508037227 */ /* 0x000fca00078e00ff */
[----:B------:R-:W-:-:S05]  /*2e20*/  IADD3 R2, PT, PT, -R3, RZ, RZ ;  /* 0x000000ff03027210 */ /* 0x000fca0007ffe1ff */
[----:B------:R-:W-:-:S05]  /*2e30*/  IMAD R5, R0, R2, R5 ;  /* 0x0000000200057224 */ /* 0x000fca00078e0205 */
[----:B------:R-:W-:-:S13]  /*2e40*/  ISETP.GE.U32.AND P0, PT, R5, R0, PT ;  /* 0x000000000500720c */ /* 0x000fda0003f06070 */
[----:B------:R-:W-:Y:S02]  /*2e50*/  @P0 IMAD.IADD R5, R5, 0x1, -R0 ;  /* 0x0000000105050824 */ /* 0x000fe400078e0a00 */
[----:B------:R-:W-:-:S03]  /*2e60*/  @P0 VIADD R3, R3, 0x1 ;  /* 0x0000000103030836 */ /* 0x000fc60000000000 */
[----:B------:R-:W-:-:S13]  /*2e70*/  ISETP.GE.U32.AND P1, PT, R5, R0, PT ;  /* 0x000000000500720c */ /* 0x000fda0003f26070 */
[----:B------:R-:W-:Y:S01]  /*2e80*/  @P1 VIADD R3, R3, 0x1 ;  /* 0x0000000103031836 */ /* 0x000fe20000000000 */
[----:B------:R-:W-:-:S04]  /*2e90*/  @!P2 LOP3.LUT R3, RZ, R0, RZ, 0x33, !PT ;  /* 0x00000000ff03a212 */ /* 0x000fc800078e33ff */
[----:B------:R-:W-:-:S04]  /*2ea0*/  IADD3 R2, PT, PT, R6, R3, RZ ;  /* 0x0000000306027210 */ /* 0x000fc80007ffe0ff */
[C---:B------:R-:W-:Y:S02]  /*2eb0*/  LOP3.LUT R3, R2.reuse, 0x3, RZ, 0xc0, !PT ;  /* 0x0000000302037812 */ /* 0x040fe400078ec0ff */
[----:B------:R-:W-:Y:S02]  /*2ec0*/  ISETP.GE.U32.AND P1, PT, R2, 0x3, PT ;  /* 0x000000030200780c */ /* 0x000fe40003f26070 */
[----:B------:R-:W-:-:S13]  /*2ed0*/  ISETP.NE.AND P0, PT, R3, 0x3, PT ;  /* 0x000000030300780c */ /* 0x000fda0003f05270 */
[----:B------:R-:W-:Y:S05]  /*2ee0*/  @!P0 BRA `(.L_x_80) ;  /* 0x0000000000348947 */ /* 0x000fea0003800000 */
[----:B------:R-:W0:Y:S01]  /*2ef0*/  LDC.64 R4, c[0x0][0x390] ;  /* 0x0000e400ff047b82 */ /* 0x000e220000000a00 */
[----:B------:R-:W-:Y:S02]  /*2f00*/  VIADD R2, R2, 0x1 ;  /* 0x0000000102027836 */ /* 0x000fe40000000000 */
[----:B------:R-:W-:-:S03]  /*2f10*/  IMAD.MOV.U32 R7, RZ, RZ, 0x7f7fffff ;  /* 0x7f7fffffff077424 */ /* 0x000fc600078e00ff */
[----:B------:R-:W-:-:S05]  /*2f20*/  LOP3.LUT R2, R2, 0x3, RZ, 0xc0, !PT ;  /* 0x0000000302027812 */ /* 0x000fca00078ec0ff */
[----:B------:R-:W-:Y:S02]  /*2f30*/  IMAD R21, R2, R0, R21 ;  /* 0x0000000002157224 */ /* 0x000fe400078e0215 */
[----:B------:R-:W-:-:S07]  /*2f40*/  IMAD.MOV R6, RZ, RZ, -R2 ;  /* 0x000000ffff067224 */ /* 0x000fce00078e0a02 */
.L_x_81:
[----:B-1----:R1:W0:Y:S01]  /*2f50*/  LDS R3, [R20] ;  /* 0x0000000014037984 */ /* 0x0022220000000800 */
[----:B------:R-:W-:-:S04]  /*2f60*/  IADD3 R6, PT, PT, R6, 0x1, RZ ;  /* 0x0000000106067810 */ /* 0x000fc80007ffe0ff */
[----:B------:R-:W-:Y:S01]  /*2f70*/  ISETP.NE.AND P0, PT, R6, RZ, PT ;  /* 0x000000ff0600720c */ /* 0x000fe20003f05270 */
[----:B-1----:R-:W-:Y:S02]  /*2f80*/  IMAD R20, R0, 0x4, R20 ;  /* 0x0000000400147824 */ /* 0x002fe400078e0214 */
[----:B0-----:R-:W-:-:S05]  /*2f90*/  IMAD.WIDE R2, R3, 0x4, R4 ;  /* 0x0000000403027825 */ /* 0x001fca00078e0204 */
[----:B------:R1:W-:Y:S05]  /*2fa0*/  STG.E desc[UR10][R2.64], R7 ;  /* 0x0000000702007986 */ /* 0x0003ea000c10190a */
[----:B------:R-:W-:Y:S05]  /*2fb0*/  @P0 BRA `(.L_x_81) ;  /* 0xfffffffc00e40947 */ /* 0x000fea000383ffff */
.L_x_80:
[----:B------:R-:W-:Y:S05]  /*2fc0*/  BSYNC.RECONVERGENT B0 ;  /* 0x0000000000007941 */ /* 0x000fea0003800200 */
.L_x_79:
[----:B------:R-:W-:Y:S05]  /*2fd0*/  @!P1 EXIT ;  /* 0x000000000000994d */ /* 0x000fea0003800000 */
[----:B------:R-:W0:Y:S01]  /*2fe0*/  LDC.64 R10, c[0x0][0x390] ;  /* 0x0000e400ff0a7b82 */ /* 0x000e220000000a00 */
[----:B------:R-:W-:-:S07]  /*2ff0*/  LEA R13, R21, UR4, 0x2 ;  /* 0x00000004150d7c11 */ /* 0x000fce000f8e10ff */
.L_x_82:
[C-C-:B------:R-:W-:Y:S01]  /*3000*/  IMAD R12, R0.reuse, 0x4, R13.reuse ;  /* 0x00000004000c7824 */ /* 0x140fe200078e020d */
[----:B-12---:R1:W0:Y:S01]  /*3010*/  LDS R3, [R13] ;  /* 0x000000000d037984 */ /* 0x0062220000000800 */
[C-C-:B------:R-:W-:Y:S01]  /*3020*/  IMAD R14, R0.reuse, 0x8, R13.reuse ;  /* 0x00000008000e7824 */ /* 0x140fe200078e020d */
[----:B------:R-:W-:Y:S01]  /*3030*/  MOV R17, 0x7f7fffff ;  /* 0x7f7fffff00117802 */ /* 0x000fe20000000f00 */
[C---:B------:R-:W-:Y:S01]  /*3040*/  IMAD R15, R0.reuse, 0xc, R13 ;  /* 0x0000000c000f7824 */ /* 0x040fe200078e020d */
[----:B------:R-:W2:Y:S01]  /*3050*/  LDS R5, [R12] ;  /* 0x000000000c057984 */ /* 0x000ea20000000800 */
[----:B------:R-:W-:-:S03]  /*3060*/  IMAD R21, R0, 0x4, R21 ;  /* 0x0000000400157824 */ /* 0x000fc600078e0215 */
[----:B------:R-:W3:Y:S01]  /*3070*/  LDS R7, [R14] ;  /* 0x000000000e077984 */ /* 0x000ee20000000800 */
[----:B-1----:R-:W-:Y:S01]  /*3080*/  IMAD R13, R0, 0x10, R13 ;  /* 0x00000010000d7824 */ /* 0x002fe200078e020d */
[----:B------:R-:W-:Y:S02]  /*3090*/  ISETP.GE.AND P0, PT, R21, UR13, PT ;  /* 0x0000000d15007c0c */ /* 0x000fe4000bf06270 */
[----:B------:R-:W1:Y:S01]  /*30a0*/  LDS R9, [R15] ;  /* 0x000000000f097984 */ /* 0x000e620000000800 */
[----:B0-----:R-:W-:-:S04]  /*30b0*/  IMAD.WIDE R2, R3, 0x4, R10 ;  /* 0x0000000403027825 */ /* 0x001fc800078e020a */
[--C-:B--2---:R-:W-:Y:S01]  /*30c0*/  IMAD.WIDE R4, R5, 0x4, R10.reuse ;  /* 0x0000000405047825 */ /* 0x104fe200078e020a */
[----:B------:R2:W-:Y:S03]  /*30d0*/  STG.E desc[UR10][R2.64], R17 ;  /* 0x0000001102007986 */ /* 0x0005e6000c10190a */
[--C-:B---3--:R-:W-:Y:S01]  /*30e0*/  IMAD.WIDE R6, R7, 0x4, R10.reuse ;  /* 0x0000000407067825 */ /* 0x108fe200078e020a */
[----:B------:R2:W-:Y:S03]  /*30f0*/  STG.E desc[UR10][R4.64], R17 ;  /* 0x0000001104007986 */ /* 0x0005e6000c10190a */
[----:B-1----:R-:W-:Y:S01]  /*3100*/  IMAD.WIDE R8, R9, 0x4, R10 ;  /* 0x0000000409087825 */ /* 0x002fe200078e020a */
[----:B------:R2:W-:Y:S04]  /*3110*/  STG.E desc[UR10][R6.64], R17 ;  /* 0x0000001106007986 */ /* 0x0005e8000c10190a */
[----:B------:R2:W-:Y:S01]  /*3120*/  STG.E desc[UR10][R8.64], R17 ;  /* 0x0000001108007986 */ /* 0x0005e2000c10190a */
[----:B------:R-:W-:Y:S05]  /*3130*/  @!P0 BRA `(.L_x_82) ;  /* 0xfffffffc00b08947 */ /* 0x000fea000383ffff */
[----:B------:R-:W-:Y:S05]  /*3140*/  EXIT ;  /* 0x000000000000794d */ /* 0x000fea0003800000 */
        .weak           $__internal_0_$__cuda_sm3x_div_rn_noftz_f32_slowpath
        .type           $__internal_0_$__cuda_sm3x_div_rn_noftz_f32_slowpath,@function
        .size           $__internal_0_$__cuda_sm3x_div_rn_noftz_f32_slowpath,(.L_x_95 - $__internal_0_$__cuda_sm3x_div_rn_noftz_f32_slowpath)
$__internal_0_$__cuda_sm3x_div_rn_noftz_f32_slowpath:
[----:B------:R-:W-:Y:S01]  /*3150*/  SHF.R.U32.HI R23, RZ, 0x17, R0 ;  /* 0x00000017ff177819 */ /* 0x000fe20000011600 */
[----:B------:R-:W-:Y:S01]  /*3160*/  BSSY.RECONVERGENT B0, `(.L_x_83) ;  /* 0x0000062000007945 */ /* 0x000fe20003800200 */
[----:B------:R-:W-:Y:S02]  /*3170*/  SHF.R.U32.HI R25, RZ, 0x17, R3 ;  /* 0x00000017ff197819 */ /* 0x000fe40000011603 */
[----:B------:R-:W-:Y:S02]  /*3180*/  LOP3.LUT R23, R23, 0xff, RZ, 0xc0, !PT ;  /* 0x000000ff17177812 */ /* 0x000fe400078ec0ff */
[----:B------:R-:W-:-:S03]  /*3190*/  LOP3.LUT R25, R25, 0xff, RZ, 0xc0, !PT ;  /* 0x000000ff19197812 */ /* 0x000fc600078ec0ff */
[----:B------:R-:W-:Y:S01]  /*31a0*/  VIADD R26, R23, 0xffffffff ;  /* 0xffffffff171a7836 */ /* 0x000fe20000000000 */
[----:B------:R-:W-:-:S04]  /*31b0*/  IADD3 R27, PT, PT, R25, -0x1, RZ ;  /* 0xffffffff191b7810 */ /* 0x000fc80007ffe0ff */
[----:B------:R-:W-:-:S04]  /*31c0*/  ISETP.GT.U32.AND P0, PT, R26, 0xfd, PT ;  /* 0x000000fd1a00780c */ /* 0x000fc80003f04070 */
[----:B------:R-:W-:-:S13]  /*31d0*/  ISETP.GT.U32.OR P0, PT, R27, 0xfd, P0 ;  /* 0x000000fd1b00780c */ /* 0x000fda0000704470 */
[----:B------:R-:W-:Y:S01]  /*31e0*/  @!P0 IMAD.MOV.U32 R24, RZ, RZ, RZ ;  /* 0x000000ffff188224 */ /* 0x000fe200078e00ff */
[----:B------:R-:W-:Y:S06]  /*31f0*/  @!P0 BRA `(.L_x_84) ;  /* 0x00000000005c8947 */ /* 0x000fec0003800000 */
[----:B------:R-:W-:Y:S02]  /*3200*/  FSETP.GTU.FTZ.AND P0, PT, |R3|, +INF , PT ;  /* 0x7f8000000300780b */ /* 0x000fe40003f1c200 */
[----:B------:R-:W-:-:S04]  /*3210*/  FSETP.GTU.FTZ.AND P1, PT, |R0|, +INF , PT ;  /* 0x7f8000000000780b */ /* 0x000fc80003f3c200 */
[----:B------:R-:W-:-:S13]  /*3220*/  PLOP3.LUT P0, PT, P0, P1, PT, 0xf8, 0x8f ;  /* 0x00000000008f781c */ /* 0x000fda0000703f70 */
[----:B------:R-:W-:Y:S05]  /*3230*/  @P0 BRA `(.L_x_85) ;  /* 0x00000004004c0947 */ /* 0x000fea0003800000 */
[----:B------:R-:W-:-:S13]  /*3240*/  LOP3.LUT P0, RZ, R0, 0x7fffffff, R3, 0xc8, !PT ;  /* 0x7fffffff00ff7812 */ /* 0x000fda000780c803 */
[----:B------:R-:W-:Y:S05]  /*3250*/  @!P0 BRA `(.L_x_86) ;  /* 0x00000004003c8947 */ /* 0x000fea0003800000 */
[C---:B------:R-:W-:Y:S02]  /*3260*/  FSETP.NEU.FTZ.AND P1, PT, |R3|.reuse, +INF , PT ;  /* 0x7f8000000300780b */ /* 0x040fe40003f3d200 */
[----:B------:R-:W-:Y:S02]  /*3270*/  FSETP.NEU.FTZ.AND P2, PT, |R0|, +INF , PT ;  /* 0x7f8000000000780b */ /* 0x000fe40003f5d200 */
[----:B------:R-:W-:-:S11]  /*3280*/  FSETP.NEU.FTZ.AND P0, PT, |R3|, +INF , PT ;  /* 0x7f8000000300780b */ /* 0x000fd60003f1d200 */
[----:B------:R-:W-:Y:S05]  /*3290*/  @!P2 BRA !P1, `(.L_x_86) ;  /* 0x00000004002ca947 */ /* 0x000fea0004800000 */
[----:B------:R-:W-:-:S04]  /*32a0*/  LOP3.LUT P1, RZ, R3, 0x7fffffff, RZ, 0xc0, !PT ;  /* 0x7fffffff03ff7812 */ /* 0x000fc8000782c0ff */
[----:B------:R-:W-:-:S13]  /*32b0*/  PLOP3.LUT P1, PT, P2, P1, PT, 0x2f, 0xf2 ;  /* 0x0000000000f2781c */ /* 0x000fda0001722577 */
[----:B------:R-:W-:Y:S05]  /*32c0*/  @P1 BRA `(.L_x_87) ;  /* 0x0000000400181947 */ /* 0x000fea0003800000 */
[----:B------:R-:W-:-:S04]  /*32d0*/  LOP3.LUT P1, RZ, R0, 0x7fffffff, RZ, 0xc0, !PT ;  /* 0x7fffffff00ff7812 */ /* 0x000fc8000782c0ff */
[----:B------:R-:W-:-:S13]  /*32e0*/  PLOP3.LUT P0, PT, P0, P1, PT, 0x2f, 0xf2 ;  /* 0x0000000000f2781c */ /* 0x000fda0000702577 */
[----:B------:R-:W-:Y:S05]  /*32f0*/  @P0 BRA `(.L_x_88) ;  /* 0x0000000400000947 */ /* 0x000fea0003800000 */
[----:B------:R-:W-:Y:S02]  /*3300*/  ISETP.GE.AND P0, PT, R27, RZ, PT ;  /* 0x000000ff1b00720c */ /* 0x000fe40003f06270 */
[----:B------:R-:W-:-:S11]  /*3310*/  ISETP.GE.AND P1, PT, R26, RZ, PT ;  /* 0x000000ff1a00720c */ /* 0x000fd60003f26270 */
[----:B------:R-:W-:Y:S02]  /*3320*/  @P0 IMAD.MOV.U32 R24, RZ, RZ, RZ ;  /* 0x000000ffff180224 */ /* 0x000fe400078e00ff */
[----:B------:R-:W-:Y:S01]  /*3330*/  @!P0 FFMA R3, R3, 1.84467440737095516160e+19, RZ ;  /* 0x5f80000003038823 */ /* 0x000fe200000000ff */
[----:B------:R-:W-:Y:S02]  /*3340*/  @!P0 IMAD.MOV.U32 R24, RZ, RZ, -0x40 ;  /* 0xffffffc0ff188424 */ /* 0x000fe400078e00ff */
[----:B------:R-:W-:-:S03]  /*3350*/  @!P1 FFMA R0, R0, 1.84467440737095516160e+19, RZ ;  /* 0x5f80000000009823 */ /* 0x000fc600000000ff */
[----:B------:R-:W-:-:S07]  /*3360*/  @!P1 IADD3 R24, PT, PT, R24, 0x40, RZ ;  /* 0x0000004018189810 */ /* 0x000fce0007ffe0ff */
.L_x_84:
[----:B------:R-:W-:Y:S01]  /*3370*/  LEA R29, R23, 0xc0800000, 0x17 ;  /* 0xc0800000171d7811 */ /* 0x000fe200078eb8ff */
[----:B------:R-:W-:Y:S01]  /*3380*/  VIADD R32, R25, 0xffffff81 ;  /* 0xffffff8119207836 */ /* 0x000fe20000000000 */
[----:B------:R-:W-:Y:S03]  /*3390*/  BSSY.RECONVERGENT B1, `(.L_x_89) ;  /* 0x0000035000017945 */ /* 0x000fe60003800200 */
[----:B------:R-:W-:Y:S01]  /*33a0*/  IMAD.IADD R29, R0, 0x1, -R29 ;  /* 0x00000001001d7824 */ /* 0x000fe200078e0a1d */
[C---:B------:R-:W-:Y:S01]  /*33b0*/  IADD3 R23, PT, PT, R32.reuse, 0x7f, -R23 ;  /* 0x0000007f20177810 */ /* 0x040fe20007ffe817 */
[----:B------:R-:W-:Y:S02]  /*33c0*/  IMAD R0, R32, -0x800000, R3 ;  /* 0xff80000020007824 */ /* 0x000fe400078e0203 */
[----:B------:R-:W0:Y:S01]  /*33d0*/  MUFU.RCP R26, R29 ;  /* 0x0000001d001a7308 */ /* 0x000e220000001000 */
[----:B------:R-:W-:Y:S01]  /*33e0*/  FADD.FTZ R27, -R29, -RZ ;  /* 0x800000ff1d1b7221 */ /* 0x000fe20000010100 */
[----:B------:R-:W-:-:S03]  /*33f0*/  IMAD.IADD R23, R23, 0x1, R24 ;  /* 0x0000000117177824 */ /* 0x000fc600078e0218 */
[----:B0-----:R-:W-:-:S04]  /*3400*/  FFMA R25, R26, R27, 1 ;  /* 0x3f8000001a197423 */ /* 0x001fc8000000001b */
[----:B------:R-:W-:-:S04]  /*3410*/  FFMA R25, R26, R25, R26 ;  /* 0x000000191a197223 */ /* 0x000fc8000000001a */
[----:B------:R-:W-:-:S04]  /*3420*/  FFMA R26, R0, R25, RZ ;  /* 0x00000019001a7223 */ /* 0x000fc800000000ff */
[----:B------:R-:W-:-:S04]  /*3430*/  FFMA R3, R27, R26, R0 ;  /* 0x0000001a1b037223 */ /* 0x000fc80000000000 */
[----:B------:R-:W-:-:S04]  /*3440*/  FFMA R26, R25, R3, R26 ;  /* 0x00000003191a7223 */ /* 0x000fc8000000001a */
[----:B------:R-:W-:-:S04]  /*3450*/  FFMA R27, R27, R26, R0 ;  /* 0x0000001a1b1b7223 */ /* 0x000fc80000000000 */
[----:B------:R-:W-:-:S05]  /*3460*/  FFMA R0, R25, R27, R26 ;  /* 0x0000001b19007223 */ /* 0x000fca000000001a */
[----:B------:R-:W-:-:S04]  /*3470*/  SHF.R.U32.HI R3, RZ, 0x17, R0 ;  /* 0x00000017ff037819 */ /* 0x000fc80000011600 */
[----:B------:R-:W-:-:S04]  /*3480*/  LOP3.LUT R24, R3, 0xff, RZ, 0xc0, !PT ;  /* 0x000000ff03187812 */ /* 0x000fc800078ec0ff */
[----:B------:R-:W-:-:S05]  /*3490*/  IADD3 R3, PT, PT, R24, R23, RZ ;  /* 0x0000001718037210 */ /* 0x000fca0007ffe0ff */
[----:B------:R-:W-:-:S05]  /*34a0*/  VIADD R24, R3, 0xffffffff ;  /* 0xffffffff03187836 */ /* 0x000fca0000000000 */
[----:B------:R-:W-:-:S13]  /*34b0*/  ISETP.GE.U32.AND P0, PT, R24, 0xfe, PT ;  /* 0x000000fe1800780c */ /* 0x000fda0003f06070 */
[----:B------:R-:W-:Y:S05]  /*34c0*/  @!P0 BRA `(.L_x_90) ;  /* 0x0000000000808947 */ /* 0x000fea0003800000 */
[----:B------:R-:W-:-:S13]  /*34d0*/  ISETP.GT.AND P0, PT, R3, 0xfe, PT ;  /* 0x000000fe0300780c */ /* 0x000fda0003f04270 */
[----:B------:R-:W-:Y:S05]  /*34e0*/  @P0 BRA `(.L_x_91) ;  /* 0x00000000006c0947 */ /* 0x000fea0003800000 */
[----:B------:R-:W-:-:S13]  /*34f0*/  ISETP.GE.AND P0, PT, R3, 0x1, PT ;  /* 0x000000010300780c */ /* 0x000fda0003f06270 */
[----:B------:R-:W-:Y:S05]  /*3500*/  @P0 BRA `(.L_x_92) ;  /* 0x0000000000740947 */ /* 0x000fea0003800000 */
[----:B------:R-:W-:Y:S02]  /*3510*/  ISETP.GE.AND P0, PT, R3, -0x18, PT ;  /* 0xffffffe80300780c */ /* 0x000fe40003f06270 */
[----:B------:R-:W-:-:S11]  /*3520*/  LOP3.LUT R0, R0, 0x80000000, RZ, 0xc0, !PT ;  /* 0x8000000000007812 */ /* 0x000fd600078ec0ff */
[----:B------:R-:W-:Y:S05]  /*3530*/  @!P0 BRA `(.L_x_92) ;  /* 0x0000000000688947 */ /* 0x000fea0003800000 */
[CCC-:B------:R-:W-:Y:S01]  /*3540*/  FFMA.RZ R23, R25.reuse, R27.reuse, R26.reuse ;  /* 0x0000001b19177223 */ /* 0x1c0fe2000000c01a */
[CCC-:B------:R-:W-:Y:S01]  /*3550*/  FFMA.RP R24, R25.reuse, R27.reuse, R26.reuse ;  /* 0x0000001b19187223 */ /* 0x1c0fe2000000801a */
[----:B------:R-:W-:Y:S01]  /*3560*/  FFMA.RM R27, R25, R27, R26 ;  /* 0x0000001b191b7223 */ /* 0x000fe2000000401a */
[C---:B------:R-:W-:Y:S01]  /*3570*/  VIADD R25, R3.reuse, 0x20 ;  /* 0x0000002003197836 */ /* 0x040fe20000000000 */
[----:B------:R-:W-:Y:S02]  /*3580*/  ISETP.NE.AND P2, PT, R3, RZ, PT ;  /* 0x000000ff0300720c */ /* 0x000fe40003f45270 */
[----:B------:R-:W-:Y:S02]  /*3590*/  LOP3.LUT R23, R23, 0x7fffff, RZ, 0xc0, !PT ;  /* 0x007fffff17177812 */ /* 0x000fe400078ec0ff */
[----:B------:R-:W-:Y:S01]  /*35a0*/  ISETP.NE.AND P1, PT, R3, RZ, PT ;  /* 0x000000ff0300720c */ /* 0x000fe20003f25270 */
[----:B------:R-:W-:Y:S01]  /*35b0*/  IMAD.MOV R3, RZ, RZ, -R3 ;  /* 0x000000ffff037224 */ /* 0x000fe200078e0a03 */
[----:B------:R-:W-:-:S02]  /*35c0*/  LOP3.LUT R26, R23, 0x800000, RZ, 0xfc, !PT ;  /* 0x00800000171a7812 */ /* 0x000fc400078efcff */
[----:B------:R-:W-:Y:S02]  /*35d0*/  FSETP.NEU.FTZ.AND P0, PT, R24, R27, PT ;  /* 0x0000001b1800720b */ /* 0x000fe40003f1d000 */
[----:B------:R-:W-:Y:S02]  /*35e0*/  SHF.L.U32 R25, R26, R25, RZ ;  /* 0x000000191a197219 */ /* 0x000fe400000006ff */
[----:B------:R-:W-:Y:S02]  /*35f0*/  SEL R3, R3, RZ, P2 ;  /* 0x000000ff03037207 */ /* 0x000fe40001000000 */
[----:B------:R-:W-:Y:S02]  /*3600*/  ISETP.NE.AND P1, PT, R25, RZ, P1 ;  /* 0x000000ff1900720c */ /* 0x000fe40000f25270 */
[----:B------:R-:W-:Y:S02]  /*3610*/  SHF.R.U32.HI R26, RZ, R3, R26 ;  /* 0x00000003ff1a7219 */ /* 0x000fe4000001161a */
[----:B------:R-:W-:-:S02]  /*3620*/  PLOP3.LUT P0, PT, P0, P1, PT, 0xf8, 0x8f ;  /* 0x00000000008f781c */ /* 0x000fc40000703f70 */
[----:B------:R-:W-:Y:S02]  /*3630*/  SHF.R.U32.HI R23, RZ, 0x1, R26 ;  /* 0x00000001ff177819 */ /* 0x000fe4000001161a */
[----:B------:R-:W-:-:S04]  /*3640*/  SEL R24, RZ, 0x1, !P0 ;  /* 0x00000001ff187807 */ /* 0x000fc80004000000 */
[----:B------:R-:W-:-:S04]  /*3650*/  LOP3.LUT R3, R24, 0x1, R23, 0xf8, !PT ;  /* 0x0000000118037812 */ /* 0x000fc800078ef817 */
[----:B------:R-:W-:-:S04]  /*3660*/  LOP3.LUT R26, R3, R26, RZ, 0xc0, !PT ;  /* 0x0000001a031a7212 */ /* 0x000fc800078ec0ff */
[----:B------:R-:W-:-:S04]  /*3670*/  IADD3 R23, PT, PT, R23, R26, RZ ;  /* 0x0000001a17177210 */ /* 0x000fc80007ffe0ff */
[----:B------:R-:W-:Y:S01]  /*3680*/  LOP3.LUT R0, R23, R0, RZ, 0xfc, !PT ;  /* 0x0000000017007212 */ /* 0x000fe200078efcff */
[----:B------:R-:W-:Y:S06]  /*3690*/  BRA `(.L_x_92) ;  /* 0x0000000000107947 */ /* 0x000fec0003800000 */
.L_x_91:
[----:B------:R-:W-:-:S04]  /*36a0*/  LOP3.LUT R0, R0, 0x80000000, RZ, 0xc0, !PT ;  /* 0x8000000000007812 */ /* 0x000fc800078ec0ff */
[----:B------:R-:W-:Y:S01]  /*36b0*/  LOP3.LUT R0, R0, 0x7f800000, RZ, 0xfc, !PT ;  /* 0x7f80000000007812 */ /* 0x000fe200078efcff */
[----:B------:R-:W-:Y:S06]  /*36c0*/  BRA `(.L_x_92) ;  /* 0x0000000000047947 */ /* 0x000fec0003800000 */
.L_x_90:
[----:B------:R-:W-:-:S07]  /*36d0*/  IMAD R0, R23, 0x800000, R0 ;  /* 0x0080000017007824 */ /* 0x000fce00078e0200 */
.L_x_92:
[----:B------:R-:W-:Y:S05]  /*36e0*/  BSYNC.RECONVERGENT B1 ;  /* 0x0000000000017941 */ /* 0x000fea0003800200 */
.L_x_89:
[----:B------:R-:W-:Y:S05]  /*36f0*/  BRA `(.L_x_93) ;  /* 0x0000000000207947 */ /* 0x000fea0003800000 */
.L_x_88:
[----:B------:R-:W-:-:S04]  /*3700*/  LOP3.LUT R0, R0, 0x80000000, R3, 0x48, !PT ;  /* 0x8000000000007812 */ /* 0x000fc800078e4803 */
[----:B------:R-:W-:Y:S01]  /*3710*/  LOP3.LUT R0, R0, 0x7f800000, RZ, 0xfc, !PT ;  /* 0x7f80000000007812 */ /* 0x000fe200078efcff */
[----:B------:R-:W-:Y:S06]  /*3720*/  BRA `(.L_x_93) ;  /* 0x0000000000147947 */ /* 0x000fec0003800000 */
.L_x_87:
[----:B------:R-:W-:Y:S01]  /*3730*/  LOP3.LUT R0, R0, 0x80000000, R3, 0x48, !PT ;  /* 0x8000000000007812 */ /* 0x000fe200078e4803 */
[----:B------:R-:W-:Y:S06]  /*3740*/  BRA `(.L_x_93) ;  /* 0x00000000000c7947 */ /* 0x000fec0003800000 */
.L_x_86:
[----:B------:R-:W0:Y:S01]  /*3750*/  MUFU.RSQ R0, -QNAN ;  /* 0xffc0000000007908 */ /* 0x000e220000001400 */
[----:B------:R-:W-:Y:S05]  /*3760*/  BRA `(.L_x_93) ;  /* 0x0000000000047947 */ /* 0x000fea0003800000 */
.L_x_85:
[----:B------:R-:W-:-:S07]  /*3770*/  FADD.FTZ R0, R3, R0 ;  /* 0x0000000003007221 */ /* 0x000fce0000010000 */
.L_x_93:
[----:B------:R-:W-:Y:S05]  /*3780*/  BSYNC.RECONVERGENT B0 ;  /* 0x0000000000007941 */ /* 0x000fea0003800200 */
.L_x_83:
[----:B------:R-:W-:-:S04]  /*3790*/  IMAD.MOV.U32 R23, RZ, RZ, 0x0 ;  /* 0x00000000ff177424 */ /* 0x000fc800078e00ff */
[----:B0-----:R-:W-:Y:S05]  /*37a0*/  RET.REL.NODEC R22 `(crowding_distance_kernel) ;  /* 0xffffffc816147950 */ /* 0x001fea0003c3ffff */
.L_x_94:
        /* <DEDUP_REMOVED lines=13> */
.L_x_95:


//--------------------- .nv.shared.max_rank_kernel --------------------------
	.section	.nv.shared.max_rank_kernel,"aw",@nobits
	.sectionflags	@""
	.align	4
.nv.shared.max_rank_kernel:
	.zero		1028


//--------------------- .nv.shared.reserved.0     --------------------------
	.section	.nv.shared.reserved.0,"aw",@nobits
	.weak		__nv_reservedSMEM_offset_0_alias
	.size		__nv_reservedSMEM_offset_0_alias, 0, 64
	.other		__nv_reservedSMEM_offset_0_alias,@"STO_CUDA_RESERVED_SHARED STV_DEFAULT"
__nv_reservedSMEM_offset_0_alias:
	.zero		0
	.zero		64


//--------------------- .nv.shared.crowding_distance_kernel --------------------------
	.section	.nv.shared.crowding_distance_kernel,"aw",@nobits
	.sectionflags	@""
	.align	4
.nv.shared.crowding_distance_kernel:
	.zero		9220


//--------------------- .nv.constant0.max_rank_kernel --------------------------
	.section	.nv.constant0.max_rank_kernel,"a",@progbits
	.sectionflags	@""
	.align	4
.nv.constant0.max_rank_kernel:
	.zero		916


//--------------------- .nv.constant0.crowding_distance_kernel --------------------------
	.section	.nv.constant0.crowding_distance_kernel,"a",@progbits
	.sectionflags	@""
	.align	4
.nv.constant0.crowding_distance_kernel:
	.zero		932


//--------------------- SYMBOLS --------------------------

	.type		.nv.reservedSmem.offset0,@object
	.size		.nv.reservedSmem.offset0,0x4
	.type		.nv.reservedSmem.cap,@object
	.size		.nv.reservedSmem.cap,0x4
